//
// Generated by NVIDIA NVVM Compiler
//
// Compiler Build ID: CL-36424714
// Cuda compilation tools, release 13.0, V13.0.88
// Based on NVVM 20.0.0
//

.version 9.0
.target sm_100
.address_size 64

	// .globl	_Z17kernel_init_stateP17curandStateXORWOWi
.global .align 4 .b8 precalc_xorwow_matrix[102400];
.global .align 4 .b8 precalc_xorwow_offset_matrix[102400];
.global .align 4 .b8 mrg32k3aM1[2304];
.global .align 4 .b8 mrg32k3aM2[2304];
.global .align 4 .b8 mrg32k3aM1SubSeq[2016];
.global .align 4 .b8 mrg32k3aM2SubSeq[2016];
.global .align 4 .b8 mrg32k3aM1Seq[2304];
.global .align 4 .b8 mrg32k3aM2Seq[2304];
.const .align 8 .b8 __cr_lgamma_table[72];

.visible .entry _Z17kernel_init_stateP17curandStateXORWOWi(
	.param .u64 .ptr .align 1 _Z17kernel_init_stateP17curandStateXORWOWi_param_0,
	.param .u32 _Z17kernel_init_stateP17curandStateXORWOWi_param_1
)
{
	.reg .pred 	%p<25>;
	.reg .b32 	%r<411>;
	.reg .b64 	%rd<18>;

	ld.param.u64 	%rd8, [_Z17kernel_init_stateP17curandStateXORWOWi_param_0];
	ld.param.u32 	%r182, [_Z17kernel_init_stateP17curandStateXORWOWi_param_1];
	cvta.to.global.u64 	%rd9, %rd8;
	mov.u32 	%r183, %ctaid.x;
	mov.u32 	%r184, %ntid.x;
	mov.u32 	%r185, %tid.x;
	mad.lo.s32 	%r186, %r183, %r184, %r185;
	cvt.s64.s32 	%rd17, %r186;
	mul.wide.s32 	%rd10, %r186, 48;
	add.s64 	%rd2, %rd9, %rd10;
	xor.b32  	%r187, %r182, -1429050551;
	mul.lo.s32 	%r188, %r187, 1099087573;
	setp.gt.s32 	%p1, %r182, -1;
	selp.b32 	%r189, -644748465, -1947113066, %p1;
	add.s32 	%r190, %r189, %r188;
	add.s32 	%r191, %r190, 6615241;
	add.s32 	%r192, %r188, 123456789;
	st.global.v2.u32 	[%rd2], {%r191, %r192};
	xor.b32  	%r193, %r188, 362436069;
	add.s32 	%r194, %r189, 521288629;
	st.global.v2.u32 	[%rd2+8], {%r193, %r194};
	xor.b32  	%r195, %r189, 88675123;
	add.s32 	%r196, %r188, 5783321;
	st.global.v2.u32 	[%rd2+16], {%r195, %r196};
	setp.eq.s32 	%p2, %r186, 0;
	@%p2 bra 	$L__BB0_42;
	mov.b32 	%r317, 0;
	mov.u64 	%rd12, precalc_xorwow_matrix;
$L__BB0_2:
	and.b64  	%rd4, %rd17, 3;
	setp.eq.s64 	%p3, %rd4, 0;
	@%p3 bra 	$L__BB0_41;
	mul.wide.u32 	%rd11, %r317, 3200;
	add.s64 	%rd5, %rd12, %rd11;
	cvt.u32.u64 	%r2, %rd4;
	mov.b32 	%r318, 0;
$L__BB0_4:
	mov.b32 	%r331, 0;
	mov.u32 	%r332, %r331;
	mov.u32 	%r333, %r331;
	mov.u32 	%r334, %r331;
	mov.u32 	%r335, %r331;
	mov.u32 	%r324, %r331;
$L__BB0_5:
	mul.wide.u32 	%rd13, %r324, 4;
	add.s64 	%rd14, %rd2, %rd13;
	ld.global.u32 	%r10, [%rd14+4];
	shl.b32 	%r11, %r324, 5;
	mov.b32 	%r330, 0;
$L__BB0_6:
	.pragma "nounroll";
	shr.u32 	%r201, %r10, %r330;
	and.b32  	%r202, %r201, 1;
	setp.eq.b32 	%p4, %r202, 1;
	not.pred 	%p5, %p4;
	add.s32 	%r203, %r11, %r330;
	mul.lo.s32 	%r204, %r203, 5;
	mul.wide.u32 	%rd15, %r204, 4;
	add.s64 	%rd6, %rd5, %rd15;
	@%p5 bra 	$L__BB0_8;
	ld.global.u32 	%r205, [%rd6];
	xor.b32  	%r335, %r335, %r205;
	ld.global.u32 	%r206, [%rd6+4];
	xor.b32  	%r334, %r334, %r206;
	ld.global.u32 	%r207, [%rd6+8];
	xor.b32  	%r333, %r333, %r207;
	ld.global.u32 	%r208, [%rd6+12];
	xor.b32  	%r332, %r332, %r208;
	ld.global.u32 	%r209, [%rd6+16];
	xor.b32  	%r331, %r331, %r209;
$L__BB0_8:
	and.b32  	%r211, %r201, 2;
	setp.eq.s32 	%p6, %r211, 0;
	@%p6 bra 	$L__BB0_10;
	ld.global.u32 	%r212, [%rd6+20];
	xor.b32  	%r335, %r335, %r212;
	ld.global.u32 	%r213, [%rd6+24];
	xor.b32  	%r334, %r334, %r213;
	ld.global.u32 	%r214, [%rd6+28];
	xor.b32  	%r333, %r333, %r214;
	ld.global.u32 	%r215, [%rd6+32];
	xor.b32  	%r332, %r332, %r215;
	ld.global.u32 	%r216, [%rd6+36];
	xor.b32  	%r331, %r331, %r216;
$L__BB0_10:
	and.b32  	%r218, %r201, 4;
	setp.eq.s32 	%p7, %r218, 0;
	@%p7 bra 	$L__BB0_12;
	ld.global.u32 	%r219, [%rd6+40];
	xor.b32  	%r335, %r335, %r219;
	ld.global.u32 	%r220, [%rd6+44];
	xor.b32  	%r334, %r334, %r220;
	ld.global.u32 	%r221, [%rd6+48];
	xor.b32  	%r333, %r333, %r221;
	ld.global.u32 	%r222, [%rd6+52];
	xor.b32  	%r332, %r332, %r222;
	ld.global.u32 	%r223, [%rd6+56];
	xor.b32  	%r331, %r331, %r223;
$L__BB0_12:
	and.b32  	%r225, %r201, 8;
	setp.eq.s32 	%p8, %r225, 0;
	@%p8 bra 	$L__BB0_14;
	ld.global.u32 	%r226, [%rd6+60];
	xor.b32  	%r335, %r335, %r226;
	ld.global.u32 	%r227, [%rd6+64];
	xor.b32  	%r334, %r334, %r227;
	ld.global.u32 	%r228, [%rd6+68];
	xor.b32  	%r333, %r333, %r228;
	ld.global.u32 	%r229, [%rd6+72];
	xor.b32  	%r332, %r332, %r229;
	ld.global.u32 	%r230, [%rd6+76];
	xor.b32  	%r331, %r331, %r230;
$L__BB0_14:
	and.b32  	%r232, %r201, 16;
	setp.eq.s32 	%p9, %r232, 0;
	@%p9 bra 	$L__BB0_16;
	ld.global.u32 	%r233, [%rd6+80];
	xor.b32  	%r335, %r335, %r233;
	ld.global.u32 	%r234, [%rd6+84];
	xor.b32  	%r334, %r334, %r234;
	ld.global.u32 	%r235, [%rd6+88];
	xor.b32  	%r333, %r333, %r235;
	ld.global.u32 	%r236, [%rd6+92];
	xor.b32  	%r332, %r332, %r236;
	ld.global.u32 	%r237, [%rd6+96];
	xor.b32  	%r331, %r331, %r237;
$L__BB0_16:
	and.b32  	%r239, %r201, 32;
	setp.eq.s32 	%p10, %r239, 0;
	@%p10 bra 	$L__BB0_18;
	ld.global.u32 	%r240, [%rd6+100];
	xor.b32  	%r335, %r335, %r240;
	ld.global.u32 	%r241, [%rd6+104];
	xor.b32  	%r334, %r334, %r241;
	ld.global.u32 	%r242, [%rd6+108];
	xor.b32  	%r333, %r333, %r242;
	ld.global.u32 	%r243, [%rd6+112];
	xor.b32  	%r332, %r332, %r243;
	ld.global.u32 	%r244, [%rd6+116];
	xor.b32  	%r331, %r331, %r244;
$L__BB0_18:
	and.b32  	%r246, %r201, 64;
	setp.eq.s32 	%p11, %r246, 0;
	@%p11 bra 	$L__BB0_20;
	ld.global.u32 	%r247, [%rd6+120];
	xor.b32  	%r335, %r335, %r247;
	ld.global.u32 	%r248, [%rd6+124];
	xor.b32  	%r334, %r334, %r248;
	ld.global.u32 	%r249, [%rd6+128];
	xor.b32  	%r333, %r333, %r249;
	ld.global.u32 	%r250, [%rd6+132];
	xor.b32  	%r332, %r332, %r250;
	ld.global.u32 	%r251, [%rd6+136];
	xor.b32  	%r331, %r331, %r251;
$L__BB0_20:
	and.b32  	%r253, %r201, 128;
	setp.eq.s32 	%p12, %r253, 0;
	@%p12 bra 	$L__BB0_22;
	ld.global.u32 	%r254, [%rd6+140];
	xor.b32  	%r335, %r335, %r254;
	ld.global.u32 	%r255, [%rd6+144];
	xor.b32  	%r334, %r334, %r255;
	ld.global.u32 	%r256, [%rd6+148];
	xor.b32  	%r333, %r333, %r256;
	ld.global.u32 	%r257, [%rd6+152];
	xor.b32  	%r332, %r332, %r257;
	ld.global.u32 	%r258, [%rd6+156];
	xor.b32  	%r331, %r331, %r258;
$L__BB0_22:
	and.b32  	%r260, %r201, 256;
	setp.eq.s32 	%p13, %r260, 0;
	@%p13 bra 	$L__BB0_24;
	ld.global.u32 	%r261, [%rd6+160];
	xor.b32  	%r335, %r335, %r261;
	ld.global.u32 	%r262, [%rd6+164];
	xor.b32  	%r334, %r334, %r262;
	ld.global.u32 	%r263, [%rd6+168];
	xor.b32  	%r333, %r333, %r263;
	ld.global.u32 	%r264, [%rd6+172];
	xor.b32  	%r332, %r332, %r264;
	ld.global.u32 	%r265, [%rd6+176];
	xor.b32  	%r331, %r331, %r265;
$L__BB0_24:
	and.b32  	%r267, %r201, 512;
	setp.eq.s32 	%p14, %r267, 0;
	@%p14 bra 	$L__BB0_26;
	ld.global.u32 	%r268, [%rd6+180];
	xor.b32  	%r335, %r335, %r268;
	ld.global.u32 	%r269, [%rd6+184];
	xor.b32  	%r334, %r334, %r269;
	ld.global.u32 	%r270, [%rd6+188];
	xor.b32  	%r333, %r333, %r270;
	ld.global.u32 	%r271, [%rd6+192];
	xor.b32  	%r332, %r332, %r271;
	ld.global.u32 	%r272, [%rd6+196];
	xor.b32  	%r331, %r331, %r272;
$L__BB0_26:
	and.b32  	%r274, %r201, 1024;
	setp.eq.s32 	%p15, %r274, 0;
	@%p15 bra 	$L__BB0_28;
	ld.global.u32 	%r275, [%rd6+200];
	xor.b32  	%r335, %r335, %r275;
	ld.global.u32 	%r276, [%rd6+204];
	xor.b32  	%r334, %r334, %r276;
	ld.global.u32 	%r277, [%rd6+208];
	xor.b32  	%r333, %r333, %r277;
	ld.global.u32 	%r278, [%rd6+212];
	xor.b32  	%r332, %r332, %r278;
	ld.global.u32 	%r279, [%rd6+216];
	xor.b32  	%r331, %r331, %r279;
$L__BB0_28:
	and.b32  	%r281, %r201, 2048;
	setp.eq.s32 	%p16, %r281, 0;
	@%p16 bra 	$L__BB0_30;
	ld.global.u32 	%r282, [%rd6+220];
	xor.b32  	%r335, %r335, %r282;
	ld.global.u32 	%r283, [%rd6+224];
	xor.b32  	%r334, %r334, %r283;
	ld.global.u32 	%r284, [%rd6+228];
	xor.b32  	%r333, %r333, %r284;
	ld.global.u32 	%r285, [%rd6+232];
	xor.b32  	%r332, %r332, %r285;
	ld.global.u32 	%r286, [%rd6+236];
	xor.b32  	%r331, %r331, %r286;
$L__BB0_30:
	and.b32  	%r288, %r201, 4096;
	setp.eq.s32 	%p17, %r288, 0;
	@%p17 bra 	$L__BB0_32;
	ld.global.u32 	%r289, [%rd6+240];
	xor.b32  	%r335, %r335, %r289;
	ld.global.u32 	%r290, [%rd6+244];
	xor.b32  	%r334, %r334, %r290;
	ld.global.u32 	%r291, [%rd6+248];
	xor.b32  	%r333, %r333, %r291;
	ld.global.u32 	%r292, [%rd6+252];
	xor.b32  	%r332, %r332, %r292;
	ld.global.u32 	%r293, [%rd6+256];
	xor.b32  	%r331, %r331, %r293;
$L__BB0_32:
	and.b32  	%r295, %r201, 8192;
	setp.eq.s32 	%p18, %r295, 0;
	@%p18 bra 	$L__BB0_34;
	ld.global.u32 	%r296, [%rd6+260];
	xor.b32  	%r335, %r335, %r296;
	ld.global.u32 	%r297, [%rd6+264];
	xor.b32  	%r334, %r334, %r297;
	ld.global.u32 	%r298, [%rd6+268];
	xor.b32  	%r333, %r333, %r298;
	ld.global.u32 	%r299, [%rd6+272];
	xor.b32  	%r332, %r332, %r299;
	ld.global.u32 	%r300, [%rd6+276];
	xor.b32  	%r331, %r331, %r300;
$L__BB0_34:
	and.b32  	%r302, %r201, 16384;
	setp.eq.s32 	%p19, %r302, 0;
	@%p19 bra 	$L__BB0_36;
	ld.global.u32 	%r303, [%rd6+280];
	xor.b32  	%r335, %r335, %r303;
	ld.global.u32 	%r304, [%rd6+284];
	xor.b32  	%r334, %r334, %r304;
	ld.global.u32 	%r305, [%rd6+288];
	xor.b32  	%r333, %r333, %r305;
	ld.global.u32 	%r306, [%rd6+292];
	xor.b32  	%r332, %r332, %r306;
	ld.global.u32 	%r307, [%rd6+296];
	xor.b32  	%r331, %r331, %r307;
$L__BB0_36:
	and.b32  	%r309, %r201, 32768;
	setp.eq.s32 	%p20, %r309, 0;
	@%p20 bra 	$L__BB0_38;
	ld.global.u32 	%r310, [%rd6+300];
	xor.b32  	%r335, %r335, %r310;
	ld.global.u32 	%r311, [%rd6+304];
	xor.b32  	%r334, %r334, %r311;
	ld.global.u32 	%r312, [%rd6+308];
	xor.b32  	%r333, %r333, %r312;
	ld.global.u32 	%r313, [%rd6+312];
	xor.b32  	%r332, %r332, %r313;
	ld.global.u32 	%r314, [%rd6+316];
	xor.b32  	%r331, %r331, %r314;
$L__BB0_38:
	add.s32 	%r330, %r330, 16;
	setp.ne.s32 	%p21, %r330, 32;
	@%p21 bra 	$L__BB0_6;
	mad.lo.s32 	%r315, %r324, -31, %r11;
	add.s32 	%r324, %r315, 1;
	setp.ne.s32 	%p22, %r324, 5;
	@%p22 bra 	$L__BB0_5;
	st.global.u32 	[%rd2+4], %r335;
	st.global.u32 	[%rd2+8], %r334;
	st.global.u32 	[%rd2+12], %r333;
	st.global.u32 	[%rd2+16], %r332;
	st.global.u32 	[%rd2+20], %r331;
	add.s32 	%r318, %r318, 1;
	setp.lt.u32 	%p23, %r318, %r2;
	@%p23 bra 	$L__BB0_4;
$L__BB0_41:
	shr.u64 	%rd7, %rd17, 2;
	add.s32 	%r317, %r317, 1;
	setp.gt.u64 	%p24, %rd17, 3;
	mov.u64 	%rd17, %rd7;
	@%p24 bra 	$L__BB0_2;
$L__BB0_42:
	mov.b32 	%r316, 0;
	st.global.v2.u32 	[%rd2+24], {%r316, %r316};
	st.global.u32 	[%rd2+32], %r316;
	mov.b64 	%rd16, 0;
	st.global.u64 	[%rd2+40], %rd16;
	ret;

}
	// .globl	_Z11kernel_randPfP17curandStateXORWOWi
.visible .entry _Z11kernel_randPfP17curandStateXORWOWi(
	.param .u64 .ptr .align 1 _Z11kernel_randPfP17curandStateXORWOWi_param_0,
	.param .u64 .ptr .align 1 _Z11kernel_randPfP17curandStateXORWOWi_param_1,
	.param .u32 _Z11kernel_randPfP17curandStateXORWOWi_param_2
)
{
	.reg .pred 	%p<8>;
	.reg .b32 	%r<97>;
	.reg .b32 	%f<11>;
	.reg .b64 	%rd<9>;

	ld.param.u64 	%rd3, [_Z11kernel_randPfP17curandStateXORWOWi_param_0];
	ld.param.u64 	%rd4, [_Z11kernel_randPfP17curandStateXORWOWi_param_1];
	ld.param.u32 	%r11, [_Z11kernel_randPfP17curandStateXORWOWi_param_2];
	mov.u32 	%r12, %ctaid.x;
	mov.u32 	%r13, %ntid.x;
	mov.u32 	%r14, %tid.x;
	mad.lo.s32 	%r1, %r12, %r13, %r14;
	setp.lt.s32 	%p1, %r11, 1;
	@%p1 bra 	$L__BB1_11;
	add.s32 	%r2, %r11, 1023;
	shr.u32 	%r15, %r2, 10;
	cvta.to.global.u64 	%rd5, %rd4;
	cvta.to.global.u64 	%rd6, %rd3;
	and.b32  	%r16, %r2, 2147482624;
	sub.s32 	%r3, %r11, %r16;
	mul.wide.s32 	%rd7, %r1, 48;
	add.s64 	%rd1, %rd5, %rd7;
	add.s32 	%r17, %r16, %r1;
	mul.wide.s32 	%rd8, %r17, 4;
	add.s64 	%rd2, %rd6, %rd8;
	and.b32  	%r4, %r15, 3;
	setp.lt.u32 	%p2, %r11, 3073;
	@%p2 bra 	$L__BB1_6;
	and.b32  	%r19, %r15, 2097148;
	neg.s32 	%r95, %r19;
$L__BB1_3:
	setp.ge.s32 	%p3, %r1, %r3;
	@%p3 bra 	$L__BB1_5;
	ld.global.v2.u32 	{%r20, %r21}, [%rd1];
	shr.u32 	%r22, %r21, 2;
	xor.b32  	%r23, %r22, %r21;
	ld.global.v2.u32 	{%r24, %r25}, [%rd1+8];
	ld.global.v2.u32 	{%r26, %r27}, [%rd1+16];
	st.global.v2.u32 	[%rd1+8], {%r25, %r26};
	shl.b32 	%r28, %r27, 4;
	shl.b32 	%r29, %r23, 1;
	xor.b32  	%r30, %r29, %r28;
	xor.b32  	%r31, %r30, %r23;
	xor.b32  	%r32, %r31, %r27;
	st.global.v2.u32 	[%rd1+16], {%r27, %r32};
	add.s32 	%r33, %r20, 362437;
	st.global.v2.u32 	[%rd1], {%r33, %r24};
	add.s32 	%r34, %r32, %r33;
	cvt.rn.f32.u32 	%f1, %r34;
	fma.rn.f32 	%f2, %f1, 0f2F800000, 0f2F000000;
	st.global.f32 	[%rd2], %f2;
	ld.global.v2.u32 	{%r35, %r36}, [%rd1];
	shr.u32 	%r37, %r36, 2;
	xor.b32  	%r38, %r37, %r36;
	ld.global.v2.u32 	{%r39, %r40}, [%rd1+8];
	ld.global.v2.u32 	{%r41, %r42}, [%rd1+16];
	st.global.v2.u32 	[%rd1+8], {%r40, %r41};
	shl.b32 	%r43, %r42, 4;
	shl.b32 	%r44, %r38, 1;
	xor.b32  	%r45, %r44, %r43;
	xor.b32  	%r46, %r45, %r38;
	xor.b32  	%r47, %r46, %r42;
	st.global.v2.u32 	[%rd1+16], {%r42, %r47};
	add.s32 	%r48, %r35, 362437;
	st.global.v2.u32 	[%rd1], {%r48, %r39};
	add.s32 	%r49, %r47, %r48;
	cvt.rn.f32.u32 	%f3, %r49;
	fma.rn.f32 	%f4, %f3, 0f2F800000, 0f2F000000;
	st.global.f32 	[%rd2], %f4;
	ld.global.v2.u32 	{%r50, %r51}, [%rd1];
	shr.u32 	%r52, %r51, 2;
	xor.b32  	%r53, %r52, %r51;
	ld.global.v2.u32 	{%r54, %r55}, [%rd1+8];
	ld.global.v2.u32 	{%r56, %r57}, [%rd1+16];
	st.global.v2.u32 	[%rd1+8], {%r55, %r56};
	shl.b32 	%r58, %r57, 4;
	shl.b32 	%r59, %r53, 1;
	xor.b32  	%r60, %r59, %r58;
	xor.b32  	%r61, %r60, %r53;
	xor.b32  	%r62, %r61, %r57;
	st.global.v2.u32 	[%rd1+16], {%r57, %r62};
	add.s32 	%r63, %r50, 362437;
	st.global.v2.u32 	[%rd1], {%r63, %r54};
	add.s32 	%r64, %r62, %r63;
	cvt.rn.f32.u32 	%f5, %r64;
	fma.rn.f32 	%f6, %f5, 0f2F800000, 0f2F000000;
	st.global.f32 	[%rd2], %f6;
	ld.global.v2.u32 	{%r65, %r66}, [%rd1];
	shr.u32 	%r67, %r66, 2;
	xor.b32  	%r68, %r67, %r66;
	ld.global.v2.u32 	{%r69, %r70}, [%rd1+8];
	ld.global.v2.u32 	{%r71, %r72}, [%rd1+16];
	st.global.v2.u32 	[%rd1+8], {%r70, %r71};
	shl.b32 	%r73, %r72, 4;
	shl.b32 	%r74, %r68, 1;
	xor.b32  	%r75, %r74, %r73;
	xor.b32  	%r76, %r75, %r68;
	xor.b32  	%r77, %r76, %r72;
	st.global.v2.u32 	[%rd1+16], {%r72, %r77};
	add.s32 	%r78, %r65, 362437;
	st.global.v2.u32 	[%rd1], {%r78, %r69};
	add.s32 	%r79, %r77, %r78;
	cvt.rn.f32.u32 	%f7, %r79;
	fma.rn.f32 	%f8, %f7, 0f2F800000, 0f2F000000;
	st.global.f32 	[%rd2], %f8;
$L__BB1_5:
	add.s32 	%r95, %r95, 4;
	setp.ne.s32 	%p4, %r95, 0;
	@%p4 bra 	$L__BB1_3;
$L__BB1_6:
	setp.eq.s32 	%p5, %r4, 0;
	@%p5 bra 	$L__BB1_11;
	neg.s32 	%r96, %r4;
$L__BB1_8:
	.pragma "nounroll";
	setp.ge.s32 	%p6, %r1, %r3;
	@%p6 bra 	$L__BB1_10;
	ld.global.v2.u32 	{%r80, %r81}, [%rd1];
	shr.u32 	%r82, %r81, 2;
	xor.b32  	%r83, %r82, %r81;
	ld.global.v2.u32 	{%r84, %r85}, [%rd1+8];
	ld.global.v2.u32 	{%r86, %r87}, [%rd1+16];
	st.global.v2.u32 	[%rd1+8], {%r85, %r86};
	shl.b32 	%r88, %r87, 4;
	shl.b32 	%r89, %r83, 1;
	xor.b32  	%r90, %r89, %r88;
	xor.b32  	%r91, %r90, %r83;
	xor.b32  	%r92, %r91, %r87;
	st.global.v2.u32 	[%rd1+16], {%r87, %r92};
	add.s32 	%r93, %r80, 362437;
	st.global.v2.u32 	[%rd1], {%r93, %r84};
	add.s32 	%r94, %r92, %r93;
	cvt.rn.f32.u32 	%f9, %r94;
	fma.rn.f32 	%f10, %f9, 0f2F800000, 0f2F000000;
	st.global.f32 	[%rd2], %f10;
$L__BB1_10:
	add.s32 	%r96, %r96, 1;
	setp.ne.s32 	%p7, %r96, 0;
	@%p7 bra 	$L__BB1_8;
$L__BB1_11:
	ret;

}


// ===== COMPILED SASS (sm_100) =====

	.target	sm_100

	.elftype	@"ET_EXEC"


//--------------------- .note.nv.tkinfo           --------------------------
	.section	.note.nv.tkinfo,"",@"SHT_NOTE"
	.sectionflags	@"SHF_NOTE_NV_TKINFO"
	.tkinfo
        /*0018*/ 	.word	0x00000002
        /*0030*/ 	.string	""
        /*0030*/ 	.string	"ptxas"
        /*0030*/ 	.string	"Cuda compilation tools, release 13.0, V13.0.88"
        /*0030*/ 	.string	"Build cuda_13.0.r13.0/compiler.36424714_0"
        /*0030*/ 	.string	"-arch sm_100 -m 64 "



//--------------------- .note.nv.cuinfo           --------------------------
	.section	.note.nv.cuinfo,"",@"SHT_NOTE"
	.sectionflags	@"SHF_NOTE_NV_CUINFO"
        /*0018*/ 	.short	0x0002
        /*001a*/ 	.short	0x0064
        /*001c*/ 	.short	0x0082
	.zero		2


//--------------------- .nv.info                  --------------------------
	.section	.nv.info,"",@"SHT_CUDA_INFO"
	.align	4


	//----- nvinfo : EIATTR_REGCOUNT
	.align		4
        /*0000*/ 	.byte	0x04, 0x2f
        /*0002*/ 	.short	(.L_10 - .L_9)
	.align		4
.L_9:
        /*0004*/ 	.word	index@(_Z17kernel_init_stateP17curandStateXORWOWi)
        /*0008*/ 	.word	0x0000001f


	//----- nvinfo : EIATTR_FRAME_SIZE
	.align		4
.L_10:
        /*000c*/ 	.byte	0x04, 0x11
        /*000e*/ 	.short	(.L_12 - .L_11)
	.align		4
.L_11:
        /*0010*/ 	.word	index@(_Z17kernel_init_stateP17curandStateXORWOWi)
        /*0014*/ 	.word	0x00000000


	//----- nvinfo : EIATTR_REGCOUNT
	.align		4
.L_12:
        /*0018*/ 	.byte	0x04, 0x2f
        /*001a*/ 	.short	(.L_14 - .L_13)
	.align		4
.L_13:
        /*001c*/ 	.word	index@(_Z11kernel_randPfP17curandStateXORWOWi)
        /*0020*/ 	.word	0x0000001c


	//----- nvinfo : EIATTR_FRAME_SIZE
	.align		4
.L_14:
        /*0024*/ 	.byte	0x04, 0x11
        /*0026*/ 	.short	(.L_16 - .L_15)
	.align		4
.L_15:
        /*0028*/ 	.word	index@(_Z11kernel_randPfP17curandStateXORWOWi)
        /*002c*/ 	.word	0x00000000


	//----- nvinfo : EIATTR_MIN_STACK_SIZE
	.align		4
.L_16:
        /*0030*/ 	.byte	0x04, 0x12
        /*0032*/ 	.short	(.L_18 - .L_17)
	.align		4
.L_17:
        /*0034*/ 	.word	index@(_Z11kernel_randPfP17curandStateXORWOWi)
        /*0038*/ 	.word	0x00000000


	//----- nvinfo : EIATTR_MIN_STACK_SIZE
	.align		4
.L_18:
        /*003c*/ 	.byte	0x04, 0x12
        /*003e*/ 	.short	(.L_20 - .L_19)
	.align		4
.L_19:
        /*0040*/ 	.word	index@(_Z17kernel_init_stateP17curandStateXORWOWi)
        /*0044*/ 	.word	0x00000000
.L_20:


//--------------------- .nv.compat                --------------------------
	.section	.nv.compat,"",@"SHT_CUDA_COMPAT_INFO"
	.align	4
        /*0000*/ 	.byte	0x02, 0x09, 0x00, 0x00, 0x02, 0x02, 0x01, 0x00, 0x02, 0x05, 0x05, 0x00, 0x03, 0x07, 0x01, 0x01
        /*0010*/ 	.byte	0x02, 0x03, 0x00, 0x00, 0x02, 0x06, 0x01, 0x00, 0x04, 0x0b, 0x08, 0x00, 0x09, 0x00, 0x00, 0x00
        /*0020*/ 	.byte	0x00, 0x00, 0x00, 0x00


//--------------------- .nv.info._Z11kernel_randPfP17curandStateXORWOWi --------------------------
	.section	.nv.info._Z11kernel_randPfP17curandStateXORWOWi,"",@"SHT_CUDA_INFO"
	.sectionflags	@""
	.align	4


	//----- nvinfo : EIATTR_CUDA_API_VERSION
	.align		4
        /*0000*/ 	.byte	0x04, 0x37
        /*0002*/ 	.short	(.L_22 - .L_21)
.L_21:
        /*0004*/ 	.word	0x00000082


	//----- nvinfo : EIATTR_KPARAM_INFO
	.align		4
.L_22:
        /*0008*/ 	.byte	0x04, 0x17
        /*000a*/ 	.short	(.L_24 - .L_23)
.L_23:
        /*000c*/ 	.word	0x00000000
        /*0010*/ 	.short	0x0002
        /*0012*/ 	.short	0x0010
        /*0014*/ 	.byte	0x00, 0xf0, 0x11, 0x00


	//----- nvinfo : EIATTR_KPARAM_INFO
	.align		4
.L_24:
        /*0018*/ 	.byte	0x04, 0x17
        /*001a*/ 	.short	(.L_26 - .L_25)
.L_25:
        /*001c*/ 	.word	0x00000000
        /*0020*/ 	.short	0x0001
        /*0022*/ 	.short	0x0008
        /*0024*/ 	.byte	0x00, 0xf5, 0x21, 0x00


	//----- nvinfo : EIATTR_KPARAM_INFO
	.align		4
.L_26:
        /*0028*/ 	.byte	0x04, 0x17
        /*002a*/ 	.short	(.L_28 - .L_27)
.L_27:
        /*002c*/ 	.word	0x00000000
        /*0030*/ 	.short	0x0000
        /*0032*/ 	.short	0x0000
        /*0034*/ 	.byte	0x00, 0xf5, 0x21, 0x00


	//----- nvinfo : EIATTR_SPARSE_MMA_MASK
	.align		4
.L_28:
        /*0038*/ 	.byte	0x03, 0x50
        /*003a*/ 	.short	0x0000


	//----- nvinfo : EIATTR_MAXREG_COUNT
	.align		4
        /*003c*/ 	.byte	0x03, 0x1b
        /*003e*/ 	.short	0x00ff


	//----- nvinfo : EIATTR_MERCURY_ISA_VERSION
	.align		4
        /*0040*/ 	.byte	0x03, 0x5f
        /*0042*/ 	.short	0x0101


	//----- nvinfo : EIATTR_VRC_CTA_INIT_COUNT
	.align		4
        /*0044*/ 	.byte	0x02, 0x4a
	.zero		1
	.zero		1


	//----- nvinfo : EIATTR_EXIT_INSTR_OFFSETS
	.align		4
        /*0048*/ 	.byte	0x04, 0x1c
        /*004a*/ 	.short	(.L_30 - .L_29)


	//   ....[0]....
.L_29:
        /*004c*/ 	.word	0x00000060


	//   ....[1]....
        /*0050*/ 	.word	0x00000740


	//   ....[2]....
        /*0054*/ 	.word	0x00000930


	//----- nvinfo : EIATTR_CRS_STACK_SIZE
	.align		4
.L_30:
        /*0058*/ 	.byte	0x04, 0x1e
        /*005a*/ 	.short	(.L_32 - .L_31)
.L_31:
        /*005c*/ 	.word	0x00000000


	//----- nvinfo : EIATTR_CBANK_PARAM_SIZE
	.align		4
.L_32:
        /*0060*/ 	.byte	0x03, 0x19
        /*0062*/ 	.short	0x0014


	//----- nvinfo : EIATTR_PARAM_CBANK
	.align		4
        /*0064*/ 	.byte	0x04, 0x0a
        /*0066*/ 	.short	(.L_34 - .L_33)
	.align		4
.L_33:
        /*0068*/ 	.word	index@(.nv.constant0._Z11kernel_randPfP17curandStateXORWOWi)
        /*006c*/ 	.short	0x0380
        /*006e*/ 	.short	0x0014


	//----- nvinfo : EIATTR_SW_WAR
	.align		4
.L_34:
        /*0070*/ 	.byte	0x04, 0x36
        /*0072*/ 	.short	(.L_36 - .L_35)
.L_35:
        /*0074*/ 	.word	0x00000008
.L_36:


//--------------------- .nv.info._Z17kernel_init_stateP17curandStateXORWOWi --------------------------
	.section	.nv.info._Z17kernel_init_stateP17curandStateXORWOWi,"",@"SHT_CUDA_INFO"
	.sectionflags	@""
	.align	4


	//----- nvinfo : EIATTR_CUDA_API_VERSION
	.align		4
        /*0000*/ 	.byte	0x04, 0x37
        /*0002*/ 	.short	(.L_38 - .L_37)
.L_37:
        /*0004*/ 	.word	0x00000082


	//----- nvinfo : EIATTR_KPARAM_INFO
	.align		4
.L_38:
        /*0008*/ 	.byte	0x04, 0x17
        /*000a*/ 	.short	(.L_40 - .L_39)
.L_39:
        /*000c*/ 	.word	0x00000000
        /*0010*/ 	.short	0x0001
        /*0012*/ 	.short	0x0008
        /*0014*/ 	.byte	0x00, 0xf0, 0x11, 0x00


	//----- nvinfo : EIATTR_KPARAM_INFO
	.align		4
.L_40:
        /*0018*/ 	.byte	0x04, 0x17
        /*001a*/ 	.short	(.L_42 - .L_41)
.L_41:
        /*001c*/ 	.word	0x00000000
        /*0020*/ 	.short	0x0000
        /*0022*/ 	.short	0x0000
        /*0024*/ 	.byte	0x00, 0xf5, 0x21, 0x00


	//----- nvinfo : EIATTR_SPARSE_MMA_MASK
	.align		4
.L_42:
        /*0028*/ 	.byte	0x03, 0x50
        /*002a*/ 	.short	0x0000


	//----- nvinfo : EIATTR_MAXREG_COUNT
	.align		4
        /*002c*/ 	.byte	0x03, 0x1b
        /*002e*/ 	.short	0x00ff


	//----- nvinfo : EIATTR_MERCURY_ISA_VERSION
	.align		4
        /*0030*/ 	.byte	0x03, 0x5f
        /*0032*/ 	.short	0x0101


	//----- nvinfo : EIATTR_VRC_CTA_INIT_COUNT
	.align		4
        /*0034*/ 	.byte	0x02, 0x4a
	.zero		1
	.zero		1


	//----- nvinfo : EIATTR_EXIT_INSTR_OFFSETS
	.align		4
        /*0038*/ 	.byte	0x04, 0x1c
        /*003a*/ 	.short	(.L_44 - .L_43)


	//   ....[0]....
.L_43:
        /*003c*/ 	.word	0x00000ee0


	//----- nvinfo : EIATTR_CRS_STACK_SIZE
	.align		4
.L_44:
        /*0040*/ 	.byte	0x04, 0x1e
        /*0042*/ 	.short	(.L_46 - .L_45)
.L_45:
        /*0044*/ 	.word	0x00000000


	//----- nvinfo : EIATTR_CBANK_PARAM_SIZE
	.align		4
.L_46:
        /*0048*/ 	.byte	0x03, 0x19
        /*004a*/ 	.short	0x000c


	//----- nvinfo : EIATTR_PARAM_CBANK
	.align		4
        /*004c*/ 	.byte	0x04, 0x0a
        /*004e*/ 	.short	(.L_48 - .L_47)
	.align		4
.L_47:
        /*0050*/ 	.word	index@(.nv.constant0._Z17kernel_init_stateP17curandStateXORWOWi)
        /*0054*/ 	.short	0x0380
        /*0056*/ 	.short	0x000c


	//----- nvinfo : EIATTR_SW_WAR
	.align		4
.L_48:
        /*0058*/ 	.byte	0x04, 0x36
        /*005a*/ 	.short	(.L_50 - .L_49)
.L_49:
        /*005c*/ 	.word	0x00000008
.L_50:


//--------------------- .nv.callgraph             --------------------------
	.section	.nv.callgraph,"",@"SHT_CUDA_CALLGRAPH"
	.align	4
	.sectionentsize	8
	.align		4
        /*0000*/ 	.word	0x00000000
	.align		4
        /*0004*/ 	.word	0xffffffff
	.align		4
        /*0008*/ 	.word	0x00000000
	.align		4
        /*000c*/ 	.word	0xfffffffe
	.align		4
        /*0010*/ 	.word	0x00000000
	.align		4
        /*0014*/ 	.word	0xfffffffd
	.align		4
        /*0018*/ 	.word	0x00000000
	.align		4
        /*001c*/ 	.word	0xfffffffc


//--------------------- .nv.constant4             --------------------------
	.section	.nv.constant4,"a",@progbits
	.align	8
	.align		8
.nv.constant4:
        /*0000*/ 	.dword	precalc_xorwow_matrix
	.align		8
        /*0008*/ 	.dword	precalc_xorwow_offset_matrix
	.align		8
        /*0010*/ 	.dword	mrg32k3aM1
	.align		8
        /*0018*/ 	.dword	mrg32k3aM2
	.align		8
        /*0020*/ 	.dword	mrg32k3aM1SubSeq
	.align		8
        /*0028*/ 	.dword	mrg32k3aM2SubSeq
	.align		8
        /*0030*/ 	.dword	mrg32k3aM1Seq
	.align		8
        /*0038*/ 	.dword	mrg32k3aM2Seq


//--------------------- .nv.constant3             --------------------------
	.section	.nv.constant3,"a",@progbits
	.align	8
.nv.constant3:
	.type		__cr_lgamma_table,@object
	.size		__cr_lgamma_table,(.L_8 - __cr_lgamma_table)
__cr_lgamma_table:
        /*0000*/ 	.byte	0x00, 0x00, 0x00, 0x00, 0x00, 0x00, 0x00, 0x00, 0x00, 0x00, 0x00, 0x00, 0x00, 0x00, 0x00, 0x00
        /*0010*/ 	.byte	0xef, 0x39, 0xfa, 0xfe, 0x42, 0x2e, 0xe6, 0x3f, 0x02, 0x20, 0x2a, 0xfa, 0x0b, 0xab, 0xfc, 0x3f
        /*0020*/ 	.byte	0xf9, 0x2c, 0x92, 0x7c, 0xa7, 0x6c, 0x09, 0x40, 0xc9, 0x79, 0x44, 0x3c, 0x64, 0x26, 0x13, 0x40
        /*0030*/ 	.byte	0xca, 0x01, 0xcf, 0x3a, 0x27, 0x51, 0x1a, 0x40, 0x30, 0xcc, 0x2d, 0xf3, 0xe1, 0x0c, 0x21, 0x40
        /*0040*/ 	.byte	0x0d, 0xb7, 0xfc, 0x82, 0x8e, 0x35, 0x25, 0x40
.L_8:


//--------------------- .text._Z11kernel_randPfP17curandStateXORWOWi --------------------------
	.section	.text._Z11kernel_randPfP17curandStateXORWOWi,"ax",@progbits
	.align	128
        .global         _Z11kernel_randPfP17curandStateXORWOWi
        .type           _Z11kernel_randPfP17curandStateXORWOWi,@function
        .size           _Z11kernel_randPfP17curandStateXORWOWi,(.L_x_17 - _Z11kernel_randPfP17curandStateXORWOWi)
        .other          _Z11kernel_randPfP17curandStateXORWOWi,@"STO_CUDA_ENTRY STV_DEFAULT"
_Z11kernel_randPfP17curandStateXORWOWi:
.text._Z11kernel_randPfP17curandStateXORWOWi:
[----:B------:R-:W-:Y:S08]  /*0000*/  LDC R1, c[0x0][0x37c] ;  /* 0x0000df00ff017b82 */ /* 0x000ff00000000800 */
[----:B------:R-:W0:Y:S01]  /*0010*/  LDC R10, c[0x0][0x390] ;  /* 0x0000e400ff0a7b82 */ /* 0x000e220000000800 */
[----:B------:R-:W1:Y:S07]  /*0020*/  S2R R7, SR_TID.X ;  /* 0x0000000000077919 */ /* 0x000e6e0000002100 */
[----:B------:R-:W2:Y:S08]  /*0030*/  LDC R0, c[0x0][0x360] ;  /* 0x0000d800ff007b82 */ /* 0x000eb00000000800 */
[----:B------:R-:W3:Y:S01]  /*0040*/  S2UR UR4, SR_CTAID.X ;  /* 0x00000000000479c3 */ /* 0x000ee20000002500 */
[----:B0-----:R-:W-:-:S13]  /*0050*/  ISETP.GE.AND P0, PT, R10, 0x1, PT ;  /* 0x000000010a00780c */ /* 0x001fda0003f06270 */
[----:B-123--:R-:W-:Y:S05]  /*0060*/  @!P0 EXIT ;  /* 0x000000000000894d */ /* 0x00efea0003800000 */
[----:B------:R-:W0:Y:S01]  /*0070*/  LDC.64 R2, c[0x0][0x380] ;  /* 0x0000e000ff027b82 */ /* 0x000e220000000a00 */
[C---:B------:R-:W-:Y:S01]  /*0080*/  ISETP.GE.U32.AND P0, PT, R10.reuse, 0xc01, PT ;  /* 0x00000c010a00780c */ /* 0x040fe20003f06070 */
[----:B------:R-:W-:Y:S02]  /*0090*/  VIADD R6, R10, 0x3ff ;  /* 0x000003ff0a067836 */ /* 0x000fe40000000000 */
[----:B------:R-:W-:Y:S01]  /*00a0*/  IMAD R0, R0, UR4, R7 ;  /* 0x0000000400007c24 */ /* 0x000fe2000f8e0207 */
[----:B------:R-:W1:Y:S02]  /*00b0*/  LDCU.64 UR4, c[0x0][0x358] ;  /* 0x00006b00ff0477ac */ /* 0x000e640008000a00 */
[----:B------:R-:W-:Y:S01]  /*00c0*/  LOP3.LUT R7, R6, 0x7ffffc00, RZ, 0xc0, !PT ;  /* 0x7ffffc0006077812 */ /* 0x000fe200078ec0ff */
[----:B------:R-:W2:Y:S01]  /*00d0*/  LDC.64 R4, c[0x0][0x388] ;  /* 0x0000e200ff047b82 */ /* 0x000ea20000000a00 */
[----:B------:R-:W-:-:S03]  /*00e0*/  SHF.R.U32.HI R8, RZ, 0xa, R6 ;  /* 0x0000000aff087819 */ /* 0x000fc60000011606 */
[--C-:B------:R-:W-:Y:S01]  /*00f0*/  IMAD.IADD R9, R0, 0x1, R7.reuse ;  /* 0x0000000100097824 */ /* 0x100fe200078e0207 */
[----:B------:R-:W-:Y:S01]  /*0100*/  LOP3.LUT R6, R8, 0x3, RZ, 0xc0, !PT ;  /* 0x0000000308067812 */ /* 0x000fe200078ec0ff */
[----:B------:R-:W-:Y:S02]  /*0110*/  IMAD.IADD R7, R10, 0x1, -R7 ;  /* 0x000000010a077824 */ /* 0x000fe400078e0a07 */
[----:B0-----:R-:W-:-:S04]  /*0120*/  IMAD.WIDE R2, R9, 0x4, R2 ;  /* 0x0000000409027825 */ /* 0x001fc800078e0202 */
[----:B--2---:R-:W-:Y:S01]  /*0130*/  IMAD.WIDE R4, R0, 0x30, R4 ;  /* 0x0000003000047825 */ /* 0x004fe200078e0204 */
[----:B-1----:R-:W-:Y:S06]  /*0140*/  @!P0 BRA `(.L_x_0) ;  /* 0x0000000400788947 */ /* 0x002fec0003800000 */
[----:B------:R-:W-:Y:S02]  /*0150*/  LOP3.LUT R8, R8, 0x1ffffc, RZ, 0xc0, !PT ;  /* 0x001ffffc08087812 */ /* 0x000fe400078ec0ff */
[----:B------:R-:W-:-:S03]  /*0160*/  ISETP.GE.AND P0, PT, R0, R7, PT ;  /* 0x000000070000720c */ /* 0x000fc60003f06270 */
[----:B------:R-:W-:-:S10]  /*0170*/  IMAD.MOV R8, RZ, RZ, -R8 ;  /* 0x000000ffff087224 */ /* 0x000fd400078e0a08 */
.L_x_3:
[----:B------:R-:W-:Y:S01]  /*0180*/  IADD3 R8, PT, PT, R8, 0x4, RZ ;  /* 0x0000000408087810 */ /* 0x000fe20007ffe0ff */
[----:B------:R-:W-:Y:S03]  /*0190*/  BSSY.RECONVERGENT B0, `(.L_x_1) ;  /* 0x0000058000007945 */ /* 0x000fe60003800200 */
[----:B------:R-:W-:Y:S01]  /*01a0*/  ISETP.NE.AND P1, PT, R8, RZ, PT ;  /* 0x000000ff0800720c */ /* 0x000fe20003f25270 */
[----:B0-----:R-:W-:-:S12]  /*01b0*/  @P0 BRA `(.L_x_2) ;  /* 0x0000000400540947 */ /* 0x001fd80003800000 */
[----:B------:R-:W2:Y:S04]  /*01c0*/  LDG.E.64 R14, desc[UR4][R4.64] ;  /* 0x00000004040e7981 */ /* 0x000ea8000c1e1b00 */
[----:B------:R-:W3:Y:S04]  /*01d0*/  LDG.E.64 R10, desc[UR4][R4.64+0x10] ;  /* 0x00001004040a7981 */ /* 0x000ee8000c1e1b00 */
[----:B------:R-:W4:Y:S01]  /*01e0*/  LDG.E.64 R12, desc[UR4][R4.64+0x8] ;  /* 0x00000804040c7981 */ /* 0x000f22000c1e1b00 */
[----:B--2---:R-:W-:Y:S01]  /*01f0*/  SHF.R.U32.HI R16, RZ, 0x2, R15 ;  /* 0x00000002ff107819 */ /* 0x004fe2000001160f */
[----:B------:R-:W-:-:S03]  /*0200*/  VIADD R14, R14, 0x587c5 ;  /* 0x000587c50e0e7836 */ /* 0x000fc60000000000 */
[----:B------:R-:W-:Y:S01]  /*0210*/  LOP3.LUT R16, R16, R15, RZ, 0x3c, !PT ;  /* 0x0000000f10107212 */ /* 0x000fe200078e3cff */
[----:B---3--:R-:W-:Y:S02]  /*0220*/  IMAD.SHL.U32 R9, R11, 0x10, RZ ;  /* 0x000000100b097824 */ /* 0x008fe400078e00ff */
[----:B------:R-:W-:Y:S01]  /*0230*/  IMAD.MOV.U32 R25, RZ, RZ, R10 ;  /* 0x000000ffff197224 */ /* 0x000fe200078e000a */
[----:B----4-:R-:W-:Y:S01]  /*0240*/  MOV R24, R13 ;  /* 0x0000000d00187202 */ /* 0x010fe20000000f00 */
[C---:B------:R-:W-:Y:S02]  /*0250*/  IMAD.SHL.U32 R15, R16.reuse, 0x2, RZ ;  /* 0x00000002100f7824 */ /* 0x040fe400078e00ff */
[----:B------:R-:W-:Y:S02]  /*0260*/  IMAD.MOV.U32 R18, RZ, RZ, R11 ;  /* 0x000000ffff127224 */ /* 0x000fe400078e000b */
[----:B------:R0:W-:Y:S01]  /*0270*/  STG.E.64 desc[UR4][R4.64+0x8], R24 ;  /* 0x0000081804007986 */ /* 0x0001e2000c101b04 */
[----:B------:R-:W-:Y:S01]  /*0280*/  LOP3.LUT R16, R16, R15, R9, 0x96, !PT ;  /* 0x0000000f10107212 */ /* 0x000fe200078e9609 */
[----:B------:R-:W-:-:S03]  /*0290*/  IMAD.MOV.U32 R9, RZ, RZ, 0x2f800000 ;  /* 0x2f800000ff097424 */ /* 0x000fc600078e00ff */
[----:B------:R-:W-:-:S04]  /*02a0*/  LOP3.LUT R19, R16, R11, RZ, 0x3c, !PT ;  /* 0x0000000b10137212 */ /* 0x000fc800078e3cff */
[----:B------:R-:W-:Y:S01]  /*02b0*/  IADD3 R15, PT, PT, R19, R14, RZ ;  /* 0x0000000e130f7210 */ /* 0x000fe20007ffe0ff */
[----:B------:R1:W-:Y:S03]  /*02c0*/  STG.E.64 desc[UR4][R4.64+0x10], R18 ;  /* 0x0000101204007986 */ /* 0x0003e6000c101b04 */
[----:B------:R-:W-:Y:S01]  /*02d0*/  I2FP.F32.U32 R16, R15 ;  /* 0x0000000f00107245 */ /* 0x000fe20000201000 */
[----:B------:R-:W-:-:S04]  /*02e0*/  IMAD.MOV.U32 R15, RZ, RZ, R12 ;  /* 0x000000ffff0f7224 */ /* 0x000fc800078e000c */
[----:B------:R-:W-:Y:S01]  /*02f0*/  FFMA R21, R16, R9, 1.1641532182693481445e-10 ;  /* 0x2f00000010157423 */ /* 0x000fe20000000009 */
[----:B------:R2:W-:Y:S04]  /*0300*/  STG.E.64 desc[UR4][R4.64], R14 ;  /* 0x0000000e04007986 */ /* 0x0005e8000c101b04 */
[----:B------:R3:W-:Y:S04]  /*0310*/  STG.E desc[UR4][R2.64], R21 ;  /* 0x0000001502007986 */ /* 0x0007e8000c101904 */
[----:B------:R-:W4:Y:S04]  /*0320*/  LDG.E.64 R16, desc[UR4][R4.64] ;  /* 0x0000000404107981 */ /* 0x000f28000c1e1b00 */
[----:B------:R-:W5:Y:S04]  /*0330*/  LDG.E.64 R12, desc[UR4][R4.64+0x10] ;  /* 0x00001004040c7981 */ /* 0x000f68000c1e1b00 */
[----:B------:R-:W2:Y:S01]  /*0340*/  LDG.E.64 R10, desc[UR4][R4.64+0x8] ;  /* 0x00000804040a7981 */ /* 0x000ea2000c1e1b00 */
[----:B----4-:R-:W-:-:S02]  /*0350*/  SHF.R.U32.HI R20, RZ, 0x2, R17 ;  /* 0x00000002ff147819 */ /* 0x010fc40000011611 */
[----:B------:R-:W-:Y:S02]  /*0360*/  IADD3 R16, PT, PT, R16, 0x587c5, RZ ;  /* 0x000587c510107810 */ /* 0x000fe40007ffe0ff */
[----:B------:R-:W-:Y:S01]  /*0370*/  LOP3.LUT R20, R20, R17, RZ, 0x3c, !PT ;  /* 0x0000001114147212 */ /* 0x000fe200078e3cff */
[----:B-----5:R-:W-:Y:S02]  /*0380*/  IMAD.SHL.U32 R17, R13, 0x10, RZ ;  /* 0x000000100d117824 */ /* 0x020fe400078e00ff */
[----:B0-----:R-:W-:Y:S01]  /*0390*/  IMAD.MOV.U32 R25, RZ, RZ, R12 ;  /* 0x000000ffff197224 */ /* 0x001fe200078e000c */
[----:B--2---:R-:W-:Y:S01]  /*03a0*/  MOV R24, R11 ;  /* 0x0000000b00187202 */ /* 0x004fe20000000f00 */
[C---:B------:R-:W-:Y:S02]  /*03b0*/  IMAD.SHL.U32 R22, R20.reuse, 0x2, RZ ;  /* 0x0000000214167824 */ /* 0x040fe400078e00ff */
[----:B-1----:R-:W-:Y:S02]  /*03c0*/  IMAD.MOV.U32 R18, RZ, RZ, R13 ;  /* 0x000000ffff127224 */ /* 0x002fe400078e000d */
[----:B------:R0:W-:Y:S01]  /*03d0*/  STG.E.64 desc[UR4][R4.64+0x8], R24 ;  /* 0x0000081804007986 */ /* 0x0001e2000c101b04 */
[----:B------:R-:W-:Y:S01]  /*03e0*/  LOP3.LUT R22, R20, R22, R17, 0x96, !PT ;  /* 0x0000001614167212 */ /* 0x000fe200078e9611 */
[----:B------:R-:W-:-:S03]  /*03f0*/  IMAD.MOV.U32 R17, RZ, RZ, R10 ;  /* 0x000000ffff117224 */ /* 0x000fc600078e000a */
[----:B------:R-:W-:Y:S02]  /*0400*/  LOP3.LUT R19, R22, R13, RZ, 0x3c, !PT ;  /* 0x0000000d16137212 */ /* 0x000fe400078e3cff */
[----:B------:R-:W-:Y:S03]  /*0410*/  STG.E.64 desc[UR4][R4.64], R16 ;  /* 0x0000001004007986 */ /* 0x000fe6000c101b04 */
[----:B------:R-:W-:Y:S01]  /*0420*/  IMAD.IADD R14, R19, 0x1, R16 ;  /* 0x00000001130e7824 */ /* 0x000fe200078e0210 */
[----:B------:R1:W-:Y:S04]  /*0430*/  STG.E.64 desc[UR4][R4.64+0x10], R18 ;  /* 0x0000101204007986 */ /* 0x0003e8000c101b04 */
[----:B------:R-:W-:-:S05]  /*0440*/  I2FP.F32.U32 R14, R14 ;  /* 0x0000000e000e7245 */ /* 0x000fca0000201000 */
[----:B---3--:R-:W-:-:S05]  /*0450*/  FFMA R21, R14, R9, 1.1641532182693481445e-10 ;  /* 0x2f0000000e157423 */ /* 0x008fca0000000009 */
[----:B------:R2:W-:Y:S04]  /*0460*/  STG.E desc[UR4][R2.64], R21 ;  /* 0x0000001502007986 */ /* 0x0005e8000c101904 */
[----:B------:R-:W3:Y:S04]  /*0470*/  LDG.E.64 R14, desc[UR4][R4.64] ;  /* 0x00000004040e7981 */ /* 0x000ee8000c1e1b00 */
[----:B------:R-:W4:Y:S04]  /*0480*/  LDG.E.64 R12, desc[UR4][R4.64+0x10] ;  /* 0x00001004040c7981 */ /* 0x000f28000c1e1b00 */
[----:B------:R-:W5:Y:S01]  /*0490*/  LDG.E.64 R10, desc[UR4][R4.64+0x8] ;  /* 0x00000804040a7981 */ /* 0x000f62000c1e1b00 */
[----:B---3--:R-:W-:-:S02]  /*04a0*/  SHF.R.U32.HI R20, RZ, 0x2, R15 ;  /* 0x00000002ff147819 */ /* 0x008fc4000001160f */
[----:B------:R-:W-:Y:S02]  /*04b0*/  IADD3 R14, PT, PT, R14, 0x587c5, RZ ;  /* 0x000587c50e0e7810 */ /* 0x000fe40007ffe0ff */
[----:B------:R-:W-:Y:S01]  /*04c0*/  LOP3.LUT R20, R20, R15, RZ, 0x3c, !PT ;  /* 0x0000000f14147212 */ /* 0x000fe200078e3cff */
[----:B----4-:R-:W-:Y:S02]  /*04d0*/  IMAD.SHL.U32 R15, R13, 0x10, RZ ;  /* 0x000000100d0f7824 */ /* 0x010fe400078e00ff */
[----:B0-----:R-:W-:Y:S01]  /*04e0*/  IMAD.MOV.U32 R25, RZ, RZ, R12 ;  /* 0x000000ffff197224 */ /* 0x001fe200078e000c */
[----:B-----5:R-:W-:Y:S01]  /*04f0*/  MOV R24, R11 ;  /* 0x0000000b00187202 */ /* 0x020fe20000000f00 */
[C---:B------:R-:W-:Y:S02]  /*0500*/  IMAD.SHL.U32 R22, R20.reuse, 0x2, RZ ;  /* 0x0000000214167824 */ /* 0x040fe400078e00ff */
[----:B-1----:R-:W-:Y:S02]  /*0510*/  IMAD.MOV.U32 R18, RZ, RZ, R13 ;  /* 0x000000ffff127224 */ /* 0x002fe400078e000d */
[----:B------:R-:W-:Y:S01]  /*0520*/  STG.E.64 desc[UR4][R4.64+0x8], R24 ;  /* 0x0000081804007986 */ /* 0x000fe2000c101b04 */
[----:B------:R-:W-:-:S04]  /*0530*/  LOP3.LUT R22, R20, R22, R15, 0x96, !PT ;  /* 0x0000001614167212 */ /* 0x000fc800078e960f */
[----:B------:R-:W-:-:S05]  /*0540*/  LOP3.LUT R19, R22, R13, RZ, 0x3c, !PT ;  /* 0x0000000d16137212 */ /* 0x000fca00078e3cff */
[----:B------:R-:W-:Y:S01]  /*0550*/  IMAD.IADD R15, R19, 0x1, R14 ;  /* 0x00000001130f7824 */ /* 0x000fe200078e020e */
[----:B------:R-:W-:Y:S04]  /*0560*/  STG.E.64 desc[UR4][R4.64+0x10], R18 ;  /* 0x0000101204007986 */ /* 0x000fe8000c101b04 */
[----:B------:R-:W-:Y:S01]  /*0570*/  I2FP.F32.U32 R16, R15 ;  /* 0x0000000f00107245 */ /* 0x000fe20000201000 */
[----:B------:R-:W-:-:S04]  /*0580*/  IMAD.MOV.U32 R15, RZ, RZ, R10 ;  /* 0x000000ffff0f7224 */ /* 0x000fc800078e000a */
[----:B--2---:R-:W-:Y:S01]  /*0590*/  FFMA R21, R16, R9, 1.1641532182693481445e-10 ;  /* 0x2f00000010157423 */ /* 0x004fe20000000009 */
[----:B------:R-:W-:Y:S04]  /*05a0*/  STG.E.64 desc[UR4][R4.64], R14 ;  /* 0x0000000e04007986 */ /* 0x000fe8000c101b04 */
[----:B------:R0:W-:Y:S04]  /*05b0*/  STG.E desc[UR4][R2.64], R21 ;  /* 0x0000001502007986 */ /* 0x0001e8000c101904 */
[----:B------:R-:W2:Y:S04]  /*05c0*/  LDG.E.64 R16, desc[UR4][R4.64] ;  /* 0x0000000404107981 */ /* 0x000ea8000c1e1b00 */
[----:B------:R-:W3:Y:S04]  /*05d0*/  LDG.E.64 R10, desc[UR4][R4.64+0x10] ;  /* 0x00001004040a7981 */ /* 0x000ee8000c1e1b00 */
[----:B------:R-:W4:Y:S01]  /*05e0*/  LDG.E.64 R12, desc[UR4][R4.64+0x8] ;  /* 0x00000804040c7981 */ /* 0x000f22000c1e1b00 */
[----:B--2---:R-:W-:-:S02]  /*05f0*/  SHF.R.U32.HI R20, RZ, 0x2, R17 ;  /* 0x00000002ff147819 */ /* 0x004fc40000011611 */
[----:B------:R-:W-:Y:S02]  /*0600*/  IADD3 R16, PT, PT, R16, 0x587c5, RZ ;  /* 0x000587c510107810 */ /* 0x000fe40007ffe0ff */
[----:B------:R-:W-:Y:S01]  /*0610*/  LOP3.LUT R20, R20, R17, RZ, 0x3c, !PT ;  /* 0x0000001114147212 */ /* 0x000fe200078e3cff */
[----:B---3--:R-:W-:Y:S02]  /*0620*/  IMAD.SHL.U32 R17, R11, 0x10, RZ ;  /* 0x000000100b117824 */ /* 0x008fe400078e00ff */
[----:B0-----:R-:W-:Y:S02]  /*0630*/  IMAD.MOV.U32 R21, RZ, RZ, R10 ;  /* 0x000000ffff157224 */ /* 0x001fe400078e000a */
[----:B------:R-:W-:-:S05]  /*0640*/  IMAD.SHL.U32 R22, R20, 0x2, RZ ;  /* 0x0000000214167824 */ /* 0x000fca00078e00ff */
[----:B------:R-:W-:Y:S01]  /*0650*/  LOP3.LUT R22, R20, R22, R17, 0x96, !PT ;  /* 0x0000001614167212 */ /* 0x000fe200078e9611 */
[----:B----4-:R-:W-:Y:S01]  /*0660*/  IMAD.MOV.U32 R17, RZ, RZ, R12 ;  /* 0x000000ffff117224 */ /* 0x010fe200078e000c */
[----:B------:R-:W-:Y:S02]  /*0670*/  MOV R20, R13 ;  /* 0x0000000d00147202 */ /* 0x000fe40000000f00 */
[----:B------:R-:W-:Y:S02]  /*0680*/  LOP3.LUT R15, R22, R11, RZ, 0x3c, !PT ;  /* 0x0000000b160f7212 */ /* 0x000fe400078e3cff */
[----:B------:R0:W-:Y:S03]  /*0690*/  STG.E.64 desc[UR4][R4.64], R16 ;  /* 0x0000001004007986 */ /* 0x0001e6000c101b04 */
[----:B------:R-:W-:Y:S01]  /*06a0*/  IMAD.IADD R14, R15, 0x1, R16 ;  /* 0x000000010f0e7824 */ /* 0x000fe200078e0210 */
[----:B------:R0:W-:Y:S04]  /*06b0*/  STG.E.64 desc[UR4][R4.64+0x8], R20 ;  /* 0x0000081404007986 */ /* 0x0001e8000c101b04 */
[----:B------:R-:W-:Y:S01]  /*06c0*/  I2FP.F32.U32 R18, R14 ;  /* 0x0000000e00127245 */ /* 0x000fe20000201000 */
[----:B------:R-:W-:-:S04]  /*06d0*/  IMAD.MOV.U32 R14, RZ, RZ, R11 ;  /* 0x000000ffff0e7224 */ /* 0x000fc800078e000b */
[----:B------:R-:W-:Y:S01]  /*06e0*/  FFMA R9, R18, R9, 1.1641532182693481445e-10 ;  /* 0x2f00000012097423 */ /* 0x000fe20000000009 */
[----:B------:R0:W-:Y:S04]  /*06f0*/  STG.E.64 desc[UR4][R4.64+0x10], R14 ;  /* 0x0000100e04007986 */ /* 0x0001e8000c101b04 */
[----:B------:R0:W-:Y:S02]  /*0700*/  STG.E desc[UR4][R2.64], R9 ;  /* 0x0000000902007986 */ /* 0x0001e4000c101904 */
.L_x_2:
[----:B------:R-:W-:Y:S05]  /*0710*/  BSYNC.RECONVERGENT B0 ;  /* 0x0000000000007941 */ /* 0x000fea0003800200 */
.L_x_1:
[----:B------:R-:W-:Y:S05]  /*0720*/  @P1 BRA `(.L_x_3) ;  /* 0xfffffff800941947 */ /* 0x000fea000383ffff */
.L_x_0:
[----:B------:R-:W-:-:S13]  /*0730*/  ISETP.NE.AND P0, PT, R6, RZ, PT ;  /* 0x000000ff0600720c */ /* 0x000fda0003f05270 */
[----:B------:R-:W-:Y:S05]  /*0740*/  @!P0 EXIT ;  /* 0x000000000000894d */ /* 0x000fea0003800000 */
[----:B------:R-:W-:Y:S01]  /*0750*/  ISETP.GE.AND P1, PT, R0, R7, PT ;  /* 0x000000070000720c */ /* 0x000fe20003f26270 */
[----:B------:R-:W-:-:S12]  /*0760*/  IMAD.MOV R0, RZ, RZ, -R6 ;  /* 0x000000ffff007224 */ /* 0x000fd800078e0a06 */
.L_x_6:
[----:B------:R-:W-:Y:S01]  /*0770*/  VIADD R0, R0, 0x1 ;  /* 0x0000000100007836 */ /* 0x000fe20000000000 */
[----:B------:R-:W-:Y:S04]  /*0780*/  BSSY.RECONVERGENT B0, `(.L_x_4) ;  /* 0x0000019000007945 */ /* 0x000fe80003800200 */
[----:B------:R-:W-:Y:S01]  /*0790*/  ISETP.NE.AND P0, PT, R0, RZ, PT ;  /* 0x000000ff0000720c */ /* 0x000fe20003f05270 */
[----:B-1----:R-:W-:-:S12]  /*07a0*/  @P1 BRA `(.L_x_5) ;  /* 0x0000000000581947 */ /* 0x002fd80003800000 */
[----:B------:R-:W2:Y:S04]  /*07b0*/  LDG.E.64 R10, desc[UR4][R4.64] ;  /* 0x00000004040a7981 */ /* 0x000ea8000c1e1b00 */
[----:B------:R-:W3:Y:S04]  /*07c0*/  LDG.E.64 R6, desc[UR4][R4.64+0x10] ;  /* 0x0000100404067981 */ /* 0x000ee8000c1e1b00 */
[----:B0-----:R-:W4:Y:S01]  /*07d0*/  LDG.E.64 R8, desc[UR4][R4.64+0x8] ;  /* 0x0000080404087981 */ /* 0x001f22000c1e1b00 */
[----:B--2---:R-:W-:Y:S01]  /*07e0*/  SHF.R.U32.HI R12, RZ, 0x2, R11 ;  /* 0x00000002ff0c7819 */ /* 0x004fe2000001160b */
[----:B------:R-:W-:-:S03]  /*07f0*/  VIADD R10, R10, 0x587c5 ;  /* 0x000587c50a0a7836 */ /* 0x000fc60000000000 */
[----:B------:R-:W-:Y:S01]  /*0800*/  LOP3.LUT R12, R12, R11, RZ, 0x3c, !PT ;  /* 0x0000000b0c0c7212 */ /* 0x000fe200078e3cff */
[----:B---3--:R-:W-:Y:S01]  /*0810*/  IMAD.MOV.U32 R15, RZ, RZ, R6 ;  /* 0x000000ffff0f7224 */ /* 0x008fe200078e0006 */
[----:B------:R-:W-:Y:S01]  /*0820*/  SHF.L.U32 R11, R7, 0x4, RZ ;  /* 0x00000004070b7819 */ /* 0x000fe200000006ff */
[----:B------:R-:W-:Y:S02]  /*0830*/  IMAD.MOV.U32 R16, RZ, RZ, R7 ;  /* 0x000000ffff107224 */ /* 0x000fe400078e0007 */
[----:B------:R-:W-:Y:S02]  /*0840*/  IMAD.SHL.U32 R13, R12, 0x2, RZ ;  /* 0x000000020c0d7824 */ /* 0x000fe400078e00ff */
[----:B----4-:R-:W-:-:S03]  /*0850*/  IMAD.MOV.U32 R14, RZ, RZ, R9 ;  /* 0x000000ffff0e7224 */ /* 0x010fc600078e0009 */
[----:B------:R-:W-:Y:S01]  /*0860*/  LOP3.LUT R12, R12, R13, R11, 0x96, !PT ;  /* 0x0000000d0c0c7212 */ /* 0x000fe200078e960b */
[----:B------:R-:W-:Y:S01]  /*0870*/  HFMA2 R13, -RZ, RZ, 0.1171875, 0 ;  /* 0x2f800000ff0d7431 */ /* 0x000fe200000001ff */
[----:B------:R1:W-:Y:S02]  /*0880*/  STG.E.64 desc[UR4][R4.64+0x8], R14 ;  /* 0x0000080e04007986 */ /* 0x0003e4000c101b04 */
[----:B------:R-:W-:-:S05]  /*0890*/  LOP3.LUT R17, R12, R7, RZ, 0x3c, !PT ;  /* 0x000000070c117212 */ /* 0x000fca00078e3cff */
[----:B------:R-:W-:Y:S01]  /*08a0*/  IMAD.IADD R11, R17, 0x1, R10 ;  /* 0x00000001110b7824 */ /* 0x000fe200078e020a */
[----:B------:R1:W-:Y:S04]  /*08b0*/  STG.E.64 desc[UR4][R4.64+0x10], R16 ;  /* 0x0000101004007986 */ /* 0x0003e8000c101b04 */
[----:B------:R-:W-:Y:S02]  /*08c0*/  I2FP.F32.U32 R12, R11 ;  /* 0x0000000b000c7245 */ /* 0x000fe40000201000 */
[----:B------:R-:W-:-:S03]  /*08d0*/  MOV R11, R8 ;  /* 0x00000008000b7202 */ /* 0x000fc60000000f00 */
[----:B------:R-:W-:Y:S02]  /*08e0*/  FFMA R7, R12, R13, 1.1641532182693481445e-10 ;  /* 0x2f0000000c077423 */ /* 0x000fe4000000000d */
[----:B------:R1:W-:Y:S04]  /*08f0*/  STG.E.64 desc[UR4][R4.64], R10 ;  /* 0x0000000a04007986 */ /* 0x0003e8000c101b04 */
[----:B------:R1:W-:Y:S02]  /*0900*/  STG.E desc[UR4][R2.64], R7 ;  /* 0x0000000702007986 */ /* 0x0003e4000c101904 */
.L_x_5:
[----:B------:R-:W-:Y:S05]  /*0910*/  BSYNC.RECONVERGENT B0 ;  /* 0x0000000000007941 */ /* 0x000fea0003800200 */
.L_x_4:
[----:B------:R-:W-:Y:S05]  /*0920*/  @P0 BRA `(.L_x_6) ;  /* 0xfffffffc00900947 */ /* 0x000fea000383ffff */
[----:B------:R-:W-:Y:S05]  /*0930*/  EXIT ;  /* 0x000000000000794d */ /* 0x000fea0003800000 */
.L_x_7:
[----:B------:R-:W-:-:S00]  /*0940*/  BRA `(.L_x_7) ;  /* 0xfffffffc00fc7947 */ /* 0x000fc0000383ffff */
[----:B------:R-:W-:-:S00]  /*0950*/  NOP ;  /* 0x0000000000007918 */ /* 0x000fc00000000000 */
        /* <DEDUP_REMOVED lines=10> */
.L_x_17:


//--------------------- .text._Z17kernel_init_stateP17curandStateXORWOWi --------------------------
	.section	.text._Z17kernel_init_stateP17curandStateXORWOWi,"ax",@progbits
	.align	128
        .global         _Z17kernel_init_stateP17curandStateXORWOWi
        .type           _Z17kernel_init_stateP17curandStateXORWOWi,@function
        .size           _Z17kernel_init_stateP17curandStateXORWOWi,(.L_x_18 - _Z17kernel_init_stateP17curandStateXORWOWi)
        .other          _Z17kernel_init_stateP17curandStateXORWOWi,@"STO_CUDA_ENTRY STV_DEFAULT"
_Z17kernel_init_stateP17curandStateXORWOWi:
.text._Z17kernel_init_stateP17curandStateXORWOWi:
[----:B------:R-:W-:Y:S01]  /*0000*/  LDC R1, c[0x0][0x37c] ;  /* 0x0000df00ff017b82 */ /* 0x000fe20000000800 */
[----:B------:R-:W0:Y:S07]  /*0010*/  S2R R2, SR_TID.X ;  /* 0x0000000000027919 */ /* 0x000e2e0000002100 */
[----:B------:R-:W1:Y:S01]  /*0020*/  LDC R3, c[0x0][0x388] ;  /* 0x0000e200ff037b82 */ /* 0x000e620000000800 */
[----:B------:R-:W2:Y:S01]  /*0030*/  LDCU.64 UR4, c[0x0][0x358] ;  /* 0x00006b00ff0477ac */ /* 0x000ea20008000a00 */
[----:B------:R-:W-:Y:S06]  /*0040*/  BSSY.RECONVERGENT B0, `(.L_x_8) ;  /* 0x00000e6000007945 */ /* 0x000fec0003800200 */
[----:B------:R-:W0:Y:S08]  /*0050*/  S2UR UR6, SR_CTAID.X ;  /* 0x00000000000679c3 */ /* 0x000e300000002500 */
[----:B------:R-:W0:Y:S08]  /*0060*/  LDC R13, c[0x0][0x360] ;  /* 0x0000d800ff0d7b82 */ /* 0x000e300000000800 */
[----:B------:R-:W3:Y:S01]  /*0070*/  LDC.64 R6, c[0x0][0x380] ;  /* 0x0000e000ff067b82 */ /* 0x000ee20000000a00 */
[----:B-1----:R-:W-:-:S02]  /*0080*/  LOP3.LUT R0, R3, 0xaad26b49, RZ, 0x3c, !PT ;  /* 0xaad26b4903007812 */ /* 0x002fc400078e3cff */
[----:B------:R-:W-:Y:S01]  /*0090*/  ISETP.GT.AND P0, PT, R3, -0x1, PT ;  /* 0xffffffff0300780c */ /* 0x000fe20003f04270 */
[----:B------:R-:W-:Y:S02]  /*00a0*/  IMAD.MOV.U32 R3, RZ, RZ, -0x266e14b1 ;  /* 0xd991eb4fff037424 */ /* 0x000fe400078e00ff */
[----:B------:R-:W-:-:S03]  /*00b0*/  IMAD R0, R0, 0x4182bed5, RZ ;  /* 0x4182bed500007824 */ /* 0x000fc600078e02ff */
[----:B------:R-:W-:Y:S01]  /*00c0*/  SEL R3, R3, 0x8bf16996, P0 ;  /* 0x8bf1699603037807 */ /* 0x000fe20000000000 */
[C---:B------:R-:W-:Y:S01]  /*00d0*/  VIADD R5, R0.reuse, 0x75bcd15 ;  /* 0x075bcd1500057836 */ /* 0x040fe20000000000 */
[C---:B------:R-:W-:Y:S01]  /*00e0*/  LOP3.LUT R8, R0.reuse, 0x159a55e5, RZ, 0x3c, !PT ;  /* 0x159a55e500087812 */ /* 0x040fe200078e3cff */
[----:B------:R-:W-:Y:S01]  /*00f0*/  VIADD R11, R0, 0x583f19 ;  /* 0x00583f19000b7836 */ /* 0x000fe20000000000 */
[C---:B------:R-:W-:Y:S01]  /*0100*/  IADD3 R4, PT, PT, R3.reuse, 0x64f0c9, R0 ;  /* 0x0064f0c903047810 */ /* 0x040fe20007ffe000 */
[C---:B------:R-:W-:Y:S01]  /*0110*/  VIADD R9, R3.reuse, 0x1f123bb5 ;  /* 0x1f123bb503097836 */ /* 0x040fe20000000000 */
[----:B------:R-:W-:Y:S01]  /*0120*/  LOP3.LUT R10, R3, 0x5491333, RZ, 0x3c, !PT ;  /* 0x05491333030a7812 */ /* 0x000fe200078e3cff */
[----:B0-----:R-:W-:-:S05]  /*0130*/  IMAD R13, R13, UR6, R2 ;  /* 0x000000060d0d7c24 */ /* 0x001fca000f8e0202 */
[C---:B------:R-:W-:Y:S01]  /*0140*/  ISETP.NE.AND P0, PT, R13.reuse, RZ, PT ;  /* 0x000000ff0d00720c */ /* 0x040fe20003f05270 */
[----:B---3--:R-:W-:-:S05]  /*0150*/  IMAD.WIDE R6, R13, 0x30, R6 ;  /* 0x000000300d067825 */ /* 0x008fca00078e0206 */
[----:B--2---:R0:W-:Y:S04]  /*0160*/  STG.E.64 desc[UR4][R6.64], R4 ;  /* 0x0000000406007986 */ /* 0x0041e8000c101b04 */
[----:B------:R0:W-:Y:S04]  /*0170*/  STG.E.64 desc[UR4][R6.64+0x8], R8 ;  /* 0x0000080806007986 */ /* 0x0001e8000c101b04 */
[----:B------:R0:W-:Y:S01]  /*0180*/  STG.E.64 desc[UR4][R6.64+0x10], R10 ;  /* 0x0000100a06007986 */ /* 0x0001e2000c101b04 */
[----:B------:R-:W-:Y:S05]  /*0190*/  @!P0 BRA `(.L_x_9) ;  /* 0x0000000c00408947 */ /* 0x000fea0003800000 */
[----:B------:R-:W-:Y:S01]  /*01a0*/  SHF.R.S32.HI R0, RZ, 0x1f, R13 ;  /* 0x0000001fff007819 */ /* 0x000fe2000001140d */
[----:B------:R-:W-:-:S07]  /*01b0*/  IMAD.MOV.U32 R12, RZ, RZ, RZ ;  /* 0x000000ffff0c7224 */ /* 0x000fce00078e00ff */
.L_x_15:
[----:B-1----:R-:W-:Y:S01]  /*01c0*/  LOP3.LUT R2, R13, 0x3, RZ, 0xc0, !PT ;  /* 0x000000030d027812 */ /* 0x002fe200078ec0ff */
[----:B------:R-:W-:Y:S03]  /*01d0*/  BSSY.RECONVERGENT B1, `(.L_x_10) ;  /* 0x00000c6000017945 */ /* 0x000fe60003800200 */
[----:B------:R-:W-:-:S04]  /*01e0*/  ISETP.NE.U32.AND P0, PT, R2, RZ, PT ;  /* 0x000000ff0200720c */ /* 0x000fc80003f05070 */
[----:B------:R-:W-:-:S13]  /*01f0*/  ISETP.NE.AND.EX P0, PT, RZ, RZ, PT, P0 ;  /* 0x000000ffff00720c */ /* 0x000fda0003f05300 */
[----:B------:R-:W-:Y:S05]  /*0200*/  @!P0 BRA `(.L_x_11) ;  /* 0x0000000c00088947 */ /* 0x000fea0003800000 */
[----:B0-----:R-:W0:Y:S01]  /*0210*/  LDC.64 R8, c[0x4][RZ] ;  /* 0x01000000ff087b82 */ /* 0x001e220000000a00 */
[----:B------:R-:W-:Y:S02]  /*0220*/  IMAD.MOV.U32 R14, RZ, RZ, RZ ;  /* 0x000000ffff0e7224 */ /* 0x000fe400078e00ff */
[----:B0-----:R-:W-:-:S07]  /*0230*/  IMAD.WIDE.U32 R8, R12, 0xc80, R8 ;  /* 0x00000c800c087825 */ /* 0x001fce00078e0008 */
.L_x_14:
[----:B-1----:R-:W-:Y:S01]  /*0240*/  IMAD.MOV.U32 R15, RZ, RZ, RZ ;  /* 0x000000ffff0f7224 */ /* 0x002fe200078e00ff */
[----:B------:R-:W-:Y:S01]  /*0250*/  CS2R R2, SRZ ;  /* 0x0000000000027805 */ /* 0x000fe2000001ff00 */
[----:B------:R-:W-:Y:S01]  /*0260*/  IMAD.MOV.U32 R17, RZ, RZ, RZ ;  /* 0x000000ffff117224 */ /* 0x000fe200078e00ff */
[----:B------:R-:W-:-:S07]  /*0270*/  CS2R R4, SRZ ;  /* 0x0000000000047805 */ /* 0x000fce000001ff00 */
.L_x_13:
[----:B------:R-:W-:-:S05]  /*0280*/  IMAD.WIDE.U32 R10, R17, 0x4, R6 ;  /* 0x00000004110a7825 */ /* 0x000fca00078e0006 */
[----:B------:R0:W5:Y:S01]  /*0290*/  LDG.E R16, desc[UR4][R10.64+0x4] ;  /* 0x000004040a107981 */ /* 0x000162000c1e1900 */
[----:B------:R-:W-:-:S07]  /*02a0*/  IMAD.MOV.U32 R19, RZ, RZ, RZ ;  /* 0x000000ffff137224 */ /* 0x000fce00078e00ff */
.L_x_12:
[----:B-----5:R-:W-:Y:S01]  /*02b0*/  SHF.R.U32.HI R24, RZ, R19, R16 ;  /* 0x00000013ff187219 */ /* 0x020fe20000011610 */
[----:B0-----:R-:W-:-:S03]  /*02c0*/  IMAD.SHL.U32 R10, R17, 0x20, RZ ;  /* 0x00000020110a7824 */ /* 0x001fc600078e00ff */
[----:B------:R-:W-:Y:S01]  /*02d0*/  LOP3.LUT R11, R24, 0x1, RZ, 0xc0, !PT ;  /* 0x00000001180b7812 */ /* 0x000fe200078ec0ff */
[----:B------:R-:W-:-:S03]  /*02e0*/  IMAD.IADD R10, R10, 0x1, R19 ;  /* 0x000000010a0a7824 */ /* 0x000fc600078e0213 */
[----:B------:R-:W-:Y:S01]  /*02f0*/  ISETP.NE.U32.AND P0, PT, R11, 0x1, PT ;  /* 0x000000010b00780c */ /* 0x000fe20003f05070 */
[----:B------:R-:W-:-:S03]  /*0300*/  IMAD R11, R10, 0x5, RZ ;  /* 0x000000050a0b7824 */ /* 0x000fc600078e02ff */
[----:B------:R-:W-:Y:S01]  /*0310*/  R2P PR, R24, 0x7e ;  /* 0x0000007e18007804 */ /* 0x000fe20000000000 */
[----:B------:R-:W-:-:S08]  /*0320*/  IMAD.WIDE.U32 R10, R11, 0x4, R8 ;  /* 0x000000040b0a7825 */ /* 0x000fd000078e0008 */
[----:B------:R-:W2:Y:S04]  /*0330*/  @!P0 LDG.E R18, desc[UR4][R10.64] ;  /* 0x000000040a128981 */ /* 0x000ea8000c1e1900 */
[----:B------:R-:W3:Y:S04]  /*0340*/  @!P0 LDG.E R20, desc[UR4][R10.64+0x10] ;  /* 0x000010040a148981 */ /* 0x000ee8000c1e1900 */
[----:B------:R-:W4:Y:S04]  /*0350*/  @P1 LDG.E R22, desc[UR4][R10.64+0x14] ;  /* 0x000014040a161981 */ /* 0x000f28000c1e1900 */
[----:B------:R-:W4:Y:S04]  /*0360*/  @P2 LDG.E R26, desc[UR4][R10.64+0x28] ;  /* 0x000028040a1a2981 */ /* 0x000f28000c1e1900 */
[----:B------:R-:W4:Y:S04]  /*0370*/  @!P0 LDG.E R21, desc[UR4][R10.64+0x4] ;  /* 0x000004040a158981 */ /* 0x000f28000c1e1900 */
[----:B------:R-:W4:Y:S04]  /*0380*/  @!P0 LDG.E R23, desc[UR4][R10.64+0xc] ;  /* 0x00000c040a178981 */ /* 0x000f28000c1e1900 */
[----:B------:R-:W4:Y:S04]  /*0390*/  @P1 LDG.E R25, desc[UR4][R10.64+0x18] ;  /* 0x000018040a191981 */ /* 0x000f28000c1e1900 */
[----:B------:R-:W4:Y:S04]  /*03a0*/  @P3 LDG.E R28, desc[UR4][R10.64+0x3c] ;  /* 0x00003c040a1c3981 */ /* 0x000f28000c1e1900 */
[----:B------:R-:W4:Y:S01]  /*03b0*/  @P6 LDG.E R27, desc[UR4][R10.64+0x7c] ;  /* 0x00007c040a1b6981 */ /* 0x000f22000c1e1900 */
[----:B--2---:R-:W-:-:S03]  /*03c0*/  @!P0 LOP3.LUT R15, R15, R18, RZ, 0x3c, !PT ;  /* 0x000000120f0f8212 */ /* 0x004fc600078e3cff */
[----:B------:R-:W2:Y:S01]  /*03d0*/  @!P0 LDG.E R18, desc[UR4][R10.64+0x8] ;  /* 0x000008040a128981 */ /* 0x000ea2000c1e1900 */
[----:B---3--:R-:W-:-:S03]  /*03e0*/  @!P0 LOP3.LUT R3, R3, R20, RZ, 0x3c, !PT ;  /* 0x0000001403038212 */ /* 0x008fc600078e3cff */
[----:B------:R-:W3:Y:S01]  /*03f0*/  @P1 LDG.E R20, desc[UR4][R10.64+0x24] ;  /* 0x000024040a141981 */ /* 0x000ee2000c1e1900 */
[----:B----4-:R-:W-:-:S03]  /*0400*/  @P1 LOP3.LUT R15, R15, R22, RZ, 0x3c, !PT ;  /* 0x000000160f0f1212 */ /* 0x010fc600078e3cff */
[----:B------:R-:W4:Y:S01]  /*0410*/  @P2 LDG.E R22, desc[UR4][R10.64+0x38] ;  /* 0x000038040a162981 */ /* 0x000f22000c1e1900 */
[----:B------:R-:W-:-:S03]  /*0420*/  @P2 LOP3.LUT R15, R15, R26, RZ, 0x3c, !PT ;  /* 0x0000001a0f0f2212 */ /* 0x000fc600078e3cff */
[----:B------:R-:W4:Y:S01]  /*0430*/  @P4 LDG.E R26, desc[UR4][R10.64+0x50] ;  /* 0x000050040a1a4981 */ /* 0x000f22000c1e1900 */
[----:B------:R-:W-:-:S03]  /*0440*/  @!P0 LOP3.LUT R4, R4, R21, RZ, 0x3c, !PT ;  /* 0x0000001504048212 */ /* 0x000fc600078e3cff */
[----:B------:R-:W4:Y:S01]  /*0450*/  @P1 LDG.E R21, desc[UR4][R10.64+0x20] ;  /* 0x000020040a151981 */ /* 0x000f22000c1e1900 */
[----:B------:R-:W-:-:S03]  /*0460*/  @!P0 LOP3.LUT R2, R2, R23, RZ, 0x3c, !PT ;  /* 0x0000001702028212 */ /* 0x000fc600078e3cff */
[----:B------:R-:W4:Y:S01]  /*0470*/  @P2 LDG.E R23, desc[UR4][R10.64+0x2c] ;  /* 0x00002c040a172981 */ /* 0x000f22000c1e1900 */
[----:B------:R-:W-:-:S03]  /*0480*/  @P1 LOP3.LUT R4, R4, R25, RZ, 0x3c, !PT ;  /* 0x0000001904041212 */ /* 0x000fc600078e3cff */
[----:B------:R-:W4:Y:S01]  /*0490*/  @P2 LDG.E R25, desc[UR4][R10.64+0x34] ;  /* 0x000034040a192981 */ /* 0x000f22000c1e1900 */
[----:B--2---:R-:W-:-:S03]  /*04a0*/  @!P0 LOP3.LUT R5, R5, R18, RZ, 0x3c, !PT ;  /* 0x0000001205058212 */ /* 0x004fc600078e3cff */
[----:B------:R-:W2:Y:S01]  /*04b0*/  @P1 LDG.E R18, desc[UR4][R10.64+0x1c] ;  /* 0x00001c040a121981 */ /* 0x000ea2000c1e1900 */
[----:B---3--:R-:W-:-:S03]  /*04c0*/  @P1 LOP3.LUT R3, R3, R20, RZ, 0x3c, !PT ;  /* 0x0000001403031212 */ /* 0x008fc600078e3cff */
[----:B------:R-:W3:Y:S01]  /*04d0*/  @P2 LDG.E R20, desc[UR4][R10.64+0x30] ;  /* 0x000030040a142981 */ /* 0x000ee2000c1e1900 */
[----:B----4-:R-:W-:-:S03]  /*04e0*/  @P2 LOP3.LUT R3, R3, R22, RZ, 0x3c, !PT ;  /* 0x0000001603032212 */ /* 0x010fc600078e3cff */
[----:B------:R-:W4:Y:S01]  /*04f0*/  @P3 LDG.E R22, desc[UR4][R10.64+0x4c] ;  /* 0x00004c040a163981 */ /* 0x000f22000c1e1900 */
[----:B------:R-:W-:-:S04]  /*0500*/  @P3 LOP3.LUT R15, R15, R28, RZ, 0x3c, !PT ;  /* 0x0000001c0f0f3212 */ /* 0x000fc800078e3cff */
[----:B------:R-:W-:Y:S02]  /*0510*/  @P4 LOP3.LUT R15, R15, R26, RZ, 0x3c, !PT ;  /* 0x0000001a0f0f4212 */ /* 0x000fe400078e3cff */
[----:B------:R-:W-:Y:S01]  /*0520*/  @P1 LOP3.LUT R2, R2, R21, RZ, 0x3c, !PT ;  /* 0x0000001502021212 */ /* 0x000fe200078e3cff */
[----:B------:R-:W4:Y:S04]  /*0530*/  @P5 LDG.E R26, desc[UR4][R10.64+0x64] ;  /* 0x000064040a1a5981 */ /* 0x000f28000c1e1900 */
[----:B------:R-:W4:Y:S01]  /*0540*/  @P3 LDG.E R21, desc[UR4][R10.64+0x40] ;  /* 0x000040040a153981 */ /* 0x000f22000c1e1900 */
[----:B------:R-:W-:Y:S02]  /*0550*/  @P2 LOP3.LUT R4, R4, R23, RZ, 0x3c, !PT ;  /* 0x0000001704042212 */ /* 0x000fe400078e3cff */
[----:B------:R-:W-:Y:S01]  /*0560*/  @P2 LOP3.LUT R2, R2, R25, RZ, 0x3c, !PT ;  /* 0x0000001902022212 */ /* 0x000fe200078e3cff */
[----:B------:R-:W4:Y:S04]  /*0570*/  @P3 LDG.E R23, desc[UR4][R10.64+0x48] ;  /* 0x000048040a173981 */ /* 0x000f28000c1e1900 */
[----:B------:R-:W4:Y:S01]  /*0580*/  @P4 LDG.E R25, desc[UR4][R10.64+0x54] ;  /* 0x000054040a194981 */ /* 0x000f22000c1e1900 */
[----:B--2---:R-:W-:-:S03]  /*0590*/  @P1 LOP3.LUT R5, R5, R18, RZ, 0x3c, !PT ;  /* 0x0000001205051212 */ /* 0x004fc600078e3cff */
[----:B------:R-:W2:Y:S01]  /*05a0*/  @P3 LDG.E R18, desc[UR4][R10.64+0x44] ;  /* 0x000044040a123981 */ /* 0x000ea2000c1e1900 */
[----:B---3--:R-:W-:-:S03]  /*05b0*/  @P2 LOP3.LUT R5, R5, R20, RZ, 0x3c, !PT ;  /* 0x0000001405052212 */ /* 0x008fc600078e3cff */
[----:B------:R-:W3:Y:S01]  /*05c0*/  @P4 LDG.E R20, desc[UR4][R10.64+0x58] ;  /* 0x000058040a144981 */ /* 0x000ee2000c1e1900 */
[----:B----4-:R-:W-:-:S03]  /*05d0*/  @P3 LOP3.LUT R3, R3, R22, RZ, 0x3c, !PT ;  /* 0x0000001603033212 */ /* 0x010fc600078e3cff */
[----:B------:R-:W4:Y:S01]  /*05e0*/  @P4 LDG.E R22, desc[UR4][R10.64+0x60] ;  /* 0x000060040a164981 */ /* 0x000f22000c1e1900 */
[----:B------:R-:W-:Y:S02]  /*05f0*/  LOP3.LUT P0, RZ, R24, 0x80, RZ, 0xc0, !PT ;  /* 0x0000008018ff7812 */ /* 0x000fe4000780c0ff */
[----:B------:R-:W-:Y:S02]  /*0600*/  @P5 LOP3.LUT R15, R15, R26, RZ, 0x3c, !PT ;  /* 0x0000001a0f0f5212 */ /* 0x000fe400078e3cff */
[----:B------:R-:W4:Y:S01]  /*0610*/  @P6 LDG.E R26, desc[UR4][R10.64+0x78] ;  /* 0x000078040a1a6981 */ /* 0x000f22000c1e1900 */
[----:B------:R-:W-:-:S03]  /*0620*/  @P3 LOP3.LUT R4, R4, R21, RZ, 0x3c, !PT ;  /* 0x0000001504043212 */ /* 0x000fc600078e3cff */
[----:B------:R-:W4:Y:S01]  /*0630*/  @P4 LDG.E R21, desc[UR4][R10.64+0x5c] ;  /* 0x00005c040a154981 */ /* 0x000f22000c1e1900 */
[----:B------:R-:W-:-:S03]  /*0640*/  @P3 LOP3.LUT R2, R2, R23, RZ, 0x3c, !PT ;  /* 0x0000001702023212 */ /* 0x000fc600078e3cff */
[----:B------:R-:W4:Y:S01]  /*0650*/  @P5 LDG.E R23, desc[UR4][R10.64+0x68] ;  /* 0x000068040a175981 */ /* 0x000f22000c1e1900 */
[----:B------:R-:W-:-:S03]  /*0660*/  @P4 LOP3.LUT R4, R4, R25, RZ, 0x3c, !PT ;  /* 0x0000001904044212 */ /* 0x000fc600078e3cff */
[----:B------:R-:W4:Y:S01]  /*0670*/  @P5 LDG.E R25, desc[UR4][R10.64+0x70] ;  /* 0x000070040a195981 */ /* 0x000f22000c1e1900 */
[----:B--2---:R-:W-:-:S03]  /*0680*/  @P3 LOP3.LUT R5, R5, R18, RZ, 0x3c, !PT ;  /* 0x0000001205053212 */ /* 0x004fc600078e3cff */
[----:B------:R-:W2:Y:S01]  /*0690*/  @P5 LDG.E R18, desc[UR4][R10.64+0x6c] ;  /* 0x00006c040a125981 */ /* 0x000ea2000c1e1900 */
[----:B---3--:R-:W-:-:S03]  /*06a0*/  @P4 LOP3.LUT R5, R5, R20, RZ, 0x3c, !PT ;  /* 0x0000001405054212 */ /* 0x008fc600078e3cff */
[----:B------:R-:W3:Y:S01]  /*06b0*/  @P5 LDG.E R20, desc[UR4][R10.64+0x74] ;  /* 0x000074040a145981 */ /* 0x000ee2000c1e1900 */
[----:B----4-:R-:W-:-:S03]  /*06c0*/  @P4 LOP3.LUT R3, R3, R22, RZ, 0x3c, !PT ;  /* 0x0000001603034212 */ /* 0x010fc600078e3cff */
[----:B------:R-:W4:Y:S01]  /*06d0*/  @P0 LDG.E R22, desc[UR4][R10.64+0x8c] ;  /* 0x00008c040a160981 */ /* 0x000f22000c1e1900 */
[----:B------:R-:W-:-:S03]  /*06e0*/  @P6 LOP3.LUT R15, R15, R26, RZ, 0x3c, !PT ;  /* 0x0000001a0f0f6212 */ /* 0x000fc600078e3cff */
        /* <DEDUP_REMOVED lines=13> */
[----:B------:R-:W-:Y:S02]  /*07c0*/  @P6 LOP3.LUT R4, R4, R27, RZ, 0x3c, !PT ;  /* 0x0000001b04046212 */ /* 0x000fe400078e3cff */
[----:B------:R-:W-:Y:S02]  /*07d0*/  @P6 LOP3.LUT R2, R2, R21, RZ, 0x3c, !PT ;  /* 0x0000001502026212 */ /* 0x000fe400078e3cff */
[----:B------:R-:W-:Y:S02]  /*07e0*/  @P0 LOP3.LUT R4, R4, R23, RZ, 0x3c, !PT ;  /* 0x0000001704040212 */ /* 0x000fe400078e3cff */
[----:B------:R-:W-:Y:S02]  /*07f0*/  @P0 LOP3.LUT R2, R2, R25, RZ, 0x3c, !PT ;  /* 0x0000001902020212 */ /* 0x000fe400078e3cff */
[----:B--2---:R-:W-:Y:S02]  /*0800*/  @P6 LOP3.LUT R5, R5, R18, RZ, 0x3c, !PT ;  /* 0x0000001205056212 */ /* 0x004fe400078e3cff */
[----:B---3--:R-:W-:-:S02]  /*0810*/  @P6 LOP3.LUT R3, R3, R20, RZ, 0x3c, !PT ;  /* 0x0000001403036212 */ /* 0x008fc400078e3cff */
[----:B----4-:R-:W-:Y:S02]  /*0820*/  @P0 LOP3.LUT R5, R5, R22, RZ, 0x3c, !PT ;  /* 0x0000001605050212 */ /* 0x010fe400078e3cff */
[----:B------:R-:W-:Y:S02]  /*0830*/  @P0 LOP3.LUT R3, R3, R26, RZ, 0x3c, !PT ;  /* 0x0000001a03030212 */ /* 0x000fe400078e3cff */
[----:B------:R-:W-:-:S13]  /*0840*/  R2P PR, R24.B1, 0x7f ;  /* 0x0000007f18007804 */ /* 0x000fda0000001000 */
[----:B------:R-:W2:Y:S04]  /*0850*/  @P0 LDG.E R18, desc[UR4][R10.64+0xa0] ;  /* 0x0000a0040a120981 */ /* 0x000ea8000c1e1900 */
[----:B------:R-:W3:Y:S04]  /*0860*/  @P1 LDG.E R22, desc[UR4][R10.64+0xb4] ;  /* 0x0000b4040a161981 */ /* 0x000ee8000c1e1900 */
[----:B------:R-:W4:Y:S04]  /*0870*/  @P2 LDG.E R26, desc[UR4][R10.64+0xc8] ;  /* 0x0000c8040a1a2981 */ /* 0x000f28000c1e1900 */
[----:B------:R-:W4:Y:S04]  /*0880*/  @P3 LDG.E R28, desc[UR4][R10.64+0xdc] ;  /* 0x0000dc040a1c3981 */ /* 0x000f28000c1e1900 */
[----:B------:R-:W4:Y:S04]  /*0890*/  @P0 LDG.E R23, desc[UR4][R10.64+0xa4] ;  /* 0x0000a4040a170981 */ /* 0x000f28000c1e1900 */
[----:B------:R-:W4:Y:S04]  /*08a0*/  @P0 LDG.E R20, desc[UR4][R10.64+0xa8] ;  /* 0x0000a8040a140981 */ /* 0x000f28000c1e1900 */
[----:B------:R-:W4:Y:S04]  /*08b0*/  @P4 LDG.E R25, desc[UR4][R10.64+0xf0] ;  /* 0x0000f0040a194981 */ /* 0x000f28000c1e1900 */
        /* <DEDUP_REMOVED lines=21> */
[----:B------:R-:W-:Y:S02]  /*0a10*/  LOP3.LUT P0, RZ, R24, 0x8000, RZ, 0xc0, !PT ;  /* 0x0000800018ff7812 */ /* 0x000fe4000780c0ff */
[----:B----4-:R-:W-:Y:S01]  /*0a20*/  @P5 LOP3.LUT R15, R15, R26, RZ, 0x3c, !PT ;  /* 0x0000001a0f0f5212 */ /* 0x010fe200078e3cff */
[----:B------:R-:W4:Y:S04]  /*0a30*/  @P3 LDG.E R24, desc[UR4][R10.64+0xe4] ;  /* 0x0000e4040a183981 */ /* 0x000f28000c1e1900 */
[----:B------:R-:W2:Y:S01]  /*0a40*/  @P6 LDG.E R26, desc[UR4][R10.64+0x118] ;  /* 0x000118040a1a6981 */ /* 0x000ea2000c1e1900 */
        /* <DEDUP_REMOVED lines=8> */
[----:B---3--:R-:W-:-:S03]  /*0ad0*/  @P2 LOP3.LUT R3, R3, R22, RZ, 0x3c, !PT ;  /* 0x0000001603032212 */ /* 0x008fc600078e3cff */
[----:B------:R-:W3:Y:S01]  /*0ae0*/  @P4 LDG.E R22, desc[UR4][R10.64+0x100] ;  /* 0x000100040a164981 */ /* 0x000ee2000c1e1900 */
[----:B--2---:R-:W-:-:S03]  /*0af0*/  @P6 LOP3.LUT R15, R15, R26, RZ, 0x3c, !PT ;  /* 0x0000001a0f0f6212 */ /* 0x004fc600078e3cff */
[----:B------:R-:W2:Y:S01]  /*0b00*/  @P0 LDG.E R26, desc[UR4][R10.64+0x12c] ;  /* 0x00012c040a1a0981 */ /* 0x000ea2000c1e1900 */
[----:B----4-:R-:W-:-:S03]  /*0b10*/  @P2 LOP3.LUT R2, R2, R23, RZ, 0x3c, !PT ;  /* 0x0000001702022212 */ /* 0x010fc600078e3cff */
[----:B------:R-:W4:Y:S01]  /*0b20*/  @P4 LDG.E R23, desc[UR4][R10.64+0xfc] ;  /* 0x0000fc040a174981 */ /* 0x000f22000c1e1900 */
[----:B------:R-:W-:-:S03]  /*0b30*/  @P2 LOP3.LUT R5, R5, R20, RZ, 0x3c, !PT ;  /* 0x0000001405052212 */ /* 0x000fc600078e3cff */
[----:B------:R-:W4:Y:S01]  /*0b40*/  @P4 LDG.E R20, desc[UR4][R10.64+0xf8] ;  /* 0x0000f8040a144981 */ /* 0x000f22000c1e1900 */
[----:B------:R-:W-:Y:S02]  /*0b50*/  @P3 LOP3.LUT R2, R2, R27, RZ, 0x3c, !PT ;  /* 0x0000001b02023212 */ /* 0x000fe400078e3cff */
[----:B------:R-:W-:Y:S01]  /*0b60*/  @P3 LOP3.LUT R4, R4, R25, RZ, 0x3c, !PT ;  /* 0x0000001904043212 */ /* 0x000fe200078e3cff */
[----:B------:R-:W4:Y:S01]  /*0b70*/  @P5 LDG.E R27, desc[UR4][R10.64+0x110] ;  /* 0x000110040a1b5981 */ /* 0x000f22000c1e1900 */
[----:B------:R-:W-:-:S03]  /*0b80*/  @P3 LOP3.LUT R5, R5, R24, RZ, 0x3c, !PT ;  /* 0x0000001805053212 */ /* 0x000fc600078e3cff */
[----:B------:R-:W4:Y:S04]  /*0b90*/  @P5 LDG.E R25, desc[UR4][R10.64+0x108] ;  /* 0x000108040a195981 */ /* 0x000f28000c1e1900 */
        /* <DEDUP_REMOVED lines=19> */
[----:B------:R-:W-:-:S05]  /*0cd0*/  VIADD R19, R19, 0x10 ;  /* 0x0000001013137836 */ /* 0x000fca0000000000 */
[----:B------:R-:W-:Y:S02]  /*0ce0*/  ISETP.NE.AND P1, PT, R19, 0x20, PT ;  /* 0x000000201300780c */ /* 0x000fe40003f25270 */
[----:B------:R-:W-:Y:S02]  /*0cf0*/  @P5 LOP3.LUT R3, R3, R18, RZ, 0x3c, !PT ;  /* 0x0000001203035212 */ /* 0x000fe400078e3cff */
[----:B------:R-:W-:Y:S02]  /*0d00*/  @P6 LOP3.LUT R4, R4, R21, RZ, 0x3c, !PT ;  /* 0x0000001504046212 */ /* 0x000fe400078e3cff */
[----:B---3--:R-:W-:-:S04]  /*0d10*/  @P6 LOP3.LUT R3, R3, R22, RZ, 0x3c, !PT ;  /* 0x0000001603036212 */ /* 0x008fc800078e3cff */
[----:B--2---:R-:W-:Y:S02]  /*0d20*/  @P0 LOP3.LUT R3, R3, R26, RZ, 0x3c, !PT ;  /* 0x0000001a03030212 */ /* 0x004fe400078e3cff */
[----:B----4-:R-:W-:Y:S02]  /*0d30*/  @P6 LOP3.LUT R2, R2, R23, RZ, 0x3c, !PT ;  /* 0x0000001702026212 */ /* 0x010fe400078e3cff */
[----:B------:R-:W-:Y:S02]  /*0d40*/  @P6 LOP3.LUT R5, R5, R20, RZ, 0x3c, !PT ;  /* 0x0000001405056212 */ /* 0x000fe400078e3cff */
[----:B------:R-:W-:Y:S02]  /*0d50*/  @P0 LOP3.LUT R2, R2, R27, RZ, 0x3c, !PT ;  /* 0x0000001b02020212 */ /* 0x000fe400078e3cff */
[----:B------:R-:W-:Y:S02]  /*0d60*/  @P0 LOP3.LUT R4, R4, R25, RZ, 0x3c, !PT ;  /* 0x0000001904040212 */ /* 0x000fe400078e3cff */
[----:B------:R-:W-:Y:S01]  /*0d70*/  @P0 LOP3.LUT R5, R5, R24, RZ, 0x3c, !PT ;  /* 0x0000001805050212 */ /* 0x000fe200078e3cff */
[----:B------:R-:W-:Y:S06]  /*0d80*/  @P1 BRA `(.L_x_12) ;  /* 0xfffffff400481947 */ /* 0x000fec000383ffff */
[----:B------:R-:W-:-:S05]  /*0d90*/  VIADD R17, R17, 0x1 ;  /* 0x0000000111117836 */ /* 0x000fca0000000000 */
[----:B------:R-:W-:-:S13]  /*0da0*/  ISETP.NE.AND P0, PT, R17, 0x5, PT ;  /* 0x000000051100780c */ /* 0x000fda0003f05270 */
[----:B------:R-:W-:Y:S05]  /*0db0*/  @P0 BRA `(.L_x_13) ;  /* 0xfffffff400300947 */ /* 0x000fea000383ffff */
[----:B------:R1:W-:Y:S01]  /*0dc0*/  STG.E.64 desc[UR4][R6.64+0x8], R4 ;  /* 0x0000080406007986 */ /* 0x0003e2000c101b04 */
[----:B------:R-:W-:Y:S01]  /*0dd0*/  VIADD R14, R14, 0x1 ;  /* 0x000000010e0e7836 */ /* 0x000fe20000000000 */
[----:B------:R-:W-:Y:S02]  /*0de0*/  LOP3.LUT R11, R13, 0x3, RZ, 0xc0, !PT ;  /* 0x000000030d0b7812 */ /* 0x000fe400078ec0ff */
[----:B------:R1:W-:Y:S02]  /*0df0*/  STG.E.64 desc[UR4][R6.64+0x10], R2 ;  /* 0x0000100206007986 */ /* 0x0003e4000c101b04 */
[----:B------:R-:W-:Y:S02]  /*0e00*/  ISETP.GE.U32.AND P0, PT, R14, R11, PT ;  /* 0x0000000b0e00720c */ /* 0x000fe40003f06070 */
[----:B------:R1:W-:Y:S11]  /*0e10*/  STG.E desc[UR4][R6.64+0x4], R15 ;  /* 0x0000040f06007986 */ /* 0x0003f6000c101904 */
[----:B------:R-:W-:Y:S05]  /*0e20*/  @!P0 BRA `(.L_x_14) ;  /* 0xfffffff400048947 */ /* 0x000fea000383ffff */
.L_x_11:
[----:B------:R-:W-:Y:S05]  /*0e30*/  BSYNC.RECONVERGENT B1 ;  /* 0x0000000000017941 */ /* 0x000fea0003800200 */
.L_x_10:
[C---:B------:R-:W-:Y:S01]  /*0e40*/  ISETP.GT.U32.AND P0, PT, R13.reuse, 0x3, PT ;  /* 0x000000030d00780c */ /* 0x040fe20003f04070 */
[----:B------:R-:W-:Y:S01]  /*0e50*/  VIADD R12, R12, 0x1 ;  /* 0x000000010c0c7836 */ /* 0x000fe20000000000 */
[--C-:B------:R-:W-:Y:S02]  /*0e60*/  SHF.R.U64 R13, R13, 0x2, R0.reuse ;  /* 0x000000020d0d7819 */ /* 0x100fe40000001200 */
[----:B------:R-:W-:Y:S02]  /*0e70*/  ISETP.GT.U32.AND.EX P0, PT, R0, RZ, PT, P0 ;  /* 0x000000ff0000720c */ /* 0x000fe40003f04100 */
[----:B------:R-:W-:-:S11]  /*0e80*/  SHF.R.U32.HI R0, RZ, 0x2, R0 ;  /* 0x00000002ff007819 */ /* 0x000fd60000011600 */
[----:B------:R-:W-:Y:S05]  /*0e90*/  @P0 BRA `(.L_x_15) ;  /* 0xfffffff000c80947 */ /* 0x000fea000383ffff */
.L_x_9:
[----:B------:R-:W-:Y:S05]  /*0ea0*/  BSYNC.RECONVERGENT B0 ;  /* 0x0000000000007941 */ /* 0x000fea0003800200 */
.L_x_8:
[----:B------:R-:W-:Y:S04]  /*0eb0*/  STG.E.64 desc[UR4][R6.64+0x18], RZ ;  /* 0x000018ff06007986 */ /* 0x000fe8000c101b04 */
[----:B------:R-:W-:Y:S04]  /*0ec0*/  STG.E desc[UR4][R6.64+0x20], RZ ;  /* 0x000020ff06007986 */ /* 0x000fe8000c101904 */
[----:B------:R-:W-:Y:S01]  /*0ed0*/  STG.E.64 desc[UR4][R6.64+0x28], RZ ;  /* 0x000028ff06007986 */ /* 0x000fe2000c101b04 */
[----:B------:R-:W-:Y:S05]  /*0ee0*/  EXIT ;  /* 0x000000000000794d */ /* 0x000fea0003800000 */
.L_x_16:
        /* <DEDUP_REMOVED lines=9> */
.L_x_18:


//--------------------- .nv.global.init           --------------------------
	.section	.nv.global.init,"aw",@progbits
	.align	4
.nv.global.init:
	.type		mrg32k3aM1SubSeq,@object
	.size		mrg32k3aM1SubSeq,(mrg32k3aM2SubSeq - mrg32k3aM1SubSeq)
mrg32k3aM1SubSeq:
        /*0000*/ 	.byte	0x0b, 0xcc, 0xee, 0x04, 0x73, 0x29, 0x8b, 0x6f, 0xf6, 0x53, 0x03, 0xf6, 0x23, 0xf6, 0xea, 0xda
        /* <DEDUP_REMOVED lines=125> */
	.type		mrg32k3aM2SubSeq,@object
	.size		mrg32k3aM2SubSeq,(mrg32k3aM1 - mrg32k3aM2SubSeq)
mrg32k3aM2SubSeq:
        /* <DEDUP_REMOVED lines=126> */
	.type		mrg32k3aM1,@object
	.size		mrg32k3aM1,(mrg32k3aM1Seq - mrg32k3aM1)
mrg32k3aM1:
        /* <DEDUP_REMOVED lines=144> */
	.type		mrg32k3aM1Seq,@object
	.size		mrg32k3aM1Seq,(mrg32k3aM2 - mrg32k3aM1Seq)
mrg32k3aM1Seq:
        /* <DEDUP_REMOVED lines=144> */
	.type		mrg32k3aM2,@object
	.size		mrg32k3aM2,(mrg32k3aM2Seq - mrg32k3aM2)
mrg32k3aM2:
        /* <DEDUP_REMOVED lines=144> */
	.type		mrg32k3aM2Seq,@object
	.size		mrg32k3aM2Seq,(precalc_xorwow_matrix - mrg32k3aM2Seq)
mrg32k3aM2Seq:
        /* <DEDUP_REMOVED lines=144> */
	.type		precalc_xorwow_matrix,@object
	.size		precalc_xorwow_matrix,(precalc_xorwow_offset_matrix - precalc_xorwow_matrix)
precalc_xorwow_matrix:
        /* <DEDUP_REMOVED lines=6400> */
	.type		precalc_xorwow_offset_matrix,@object
	.size		precalc_xorwow_offset_matrix,(.L_1 - precalc_xorwow_offset_matrix)
precalc_xorwow_offset_matrix:
        /* <DEDUP_REMOVED lines=6400> */
.L_1:


//--------------------- .nv.shared.reserved.0     --------------------------
	.section	.nv.shared.reserved.0,"aw",@nobits
	.weak		__nv_reservedSMEM_offset_0_alias
	.size		__nv_reservedSMEM_offset_0_alias, 0, 64
	.other		__nv_reservedSMEM_offset_0_alias,@"STO_CUDA_RESERVED_SHARED STV_DEFAULT"
__nv_reservedSMEM_offset_0_alias:
	.zero		0
	.zero		64


//--------------------- .nv.constant0._Z11kernel_randPfP17curandStateXORWOWi --------------------------
	.section	.nv.constant0._Z11kernel_randPfP17curandStateXORWOWi,"a",@progbits
	.sectionflags	@""
	.align	4
.nv.constant0._Z11kernel_randPfP17curandStateXORWOWi:
	.zero		916


//--------------------- .nv.constant0._Z17kernel_init_stateP17curandStateXORWOWi --------------------------
	.section	.nv.constant0._Z17kernel_init_stateP17curandStateXORWOWi,"a",@progbits
	.sectionflags	@""
	.align	4
.nv.constant0._Z17kernel_init_stateP17curandStateXORWOWi:
	.zero		908


//--------------------- SYMBOLS --------------------------

	.type		.nv.reservedSmem.offset0,@object
	.size		.nv.reservedSmem.offset0,0x4
